//
// Generated by NVIDIA NVVM Compiler
//
// Compiler Build ID: CL-36424714
// Cuda compilation tools, release 13.0, V13.0.88
// Based on NVVM 20.0.0
//

.version 9.0
.target sm_100
.address_size 64

	// .globl	_Z15computeDistancePfiiS_iiiS_
// _ZZ15computeDistancePfiiS_iiiS_E8shared_A has been demoted
// _ZZ15computeDistancePfiiS_iiiS_E8shared_B has been demoted
// _ZZ15computeDistancePfiiS_iiiS_E7begin_A has been demoted
// _ZZ15computeDistancePfiiS_iiiS_E7begin_B has been demoted
// _ZZ15computeDistancePfiiS_iiiS_E6step_A has been demoted
// _ZZ15computeDistancePfiiS_iiiS_E6step_B has been demoted
// _ZZ15computeDistancePfiiS_iiiS_E5end_A has been demoted

.visible .entry _Z15computeDistancePfiiS_iiiS_(
	.param .u64 .ptr .align 1 _Z15computeDistancePfiiS_iiiS__param_0,
	.param .u32 _Z15computeDistancePfiiS_iiiS__param_1,
	.param .u32 _Z15computeDistancePfiiS_iiiS__param_2,
	.param .u64 .ptr .align 1 _Z15computeDistancePfiiS_iiiS__param_3,
	.param .u32 _Z15computeDistancePfiiS_iiiS__param_4,
	.param .u32 _Z15computeDistancePfiiS_iiiS__param_5,
	.param .u32 _Z15computeDistancePfiiS_iiiS__param_6,
	.param .u64 .ptr .align 1 _Z15computeDistancePfiiS_iiiS__param_7
)
{
	.reg .pred 	%p<13>;
	.reg .b32 	%r<50>;
	.reg .b32 	%f<83>;
	.reg .b64 	%rd<13>;
	// demoted variable
	.shared .align 4 .b8 _ZZ15computeDistancePfiiS_iiiS_E8shared_A[1024];
	// demoted variable
	.shared .align 4 .b8 _ZZ15computeDistancePfiiS_iiiS_E8shared_B[1024];
	// demoted variable
	.shared .align 4 .u32 _ZZ15computeDistancePfiiS_iiiS_E7begin_A;
	// demoted variable
	.shared .align 4 .u32 _ZZ15computeDistancePfiiS_iiiS_E7begin_B;
	// demoted variable
	.shared .align 4 .u32 _ZZ15computeDistancePfiiS_iiiS_E6step_A;
	// demoted variable
	.shared .align 4 .u32 _ZZ15computeDistancePfiiS_iiiS_E6step_B;
	// demoted variable
	.shared .align 4 .u32 _ZZ15computeDistancePfiiS_iiiS_E5end_A;
	ld.param.u64 	%rd3, [_Z15computeDistancePfiiS_iiiS__param_0];
	ld.param.u32 	%r18, [_Z15computeDistancePfiiS_iiiS__param_1];
	ld.param.u32 	%r19, [_Z15computeDistancePfiiS_iiiS__param_2];
	ld.param.u64 	%rd4, [_Z15computeDistancePfiiS_iiiS__param_3];
	ld.param.u32 	%r20, [_Z15computeDistancePfiiS_iiiS__param_4];
	ld.param.u32 	%r21, [_Z15computeDistancePfiiS_iiiS__param_5];
	ld.param.u32 	%r22, [_Z15computeDistancePfiiS_iiiS__param_6];
	ld.param.u64 	%rd5, [_Z15computeDistancePfiiS_iiiS__param_7];
	mov.u32 	%r1, %tid.x;
	mov.u32 	%r2, %tid.y;
	mov.u32 	%r23, %ctaid.y;
	shl.b32 	%r49, %r23, 4;
	st.shared.u32 	[_ZZ15computeDistancePfiiS_iiiS_E7begin_A], %r49;
	mov.u32 	%r24, %ctaid.x;
	shl.b32 	%r48, %r24, 4;
	st.shared.u32 	[_ZZ15computeDistancePfiiS_iiiS_E7begin_B], %r48;
	shl.b32 	%r25, %r19, 4;
	st.shared.u32 	[_ZZ15computeDistancePfiiS_iiiS_E6step_A], %r25;
	shl.b32 	%r26, %r21, 4;
	st.shared.u32 	[_ZZ15computeDistancePfiiS_iiiS_E6step_B], %r26;
	add.s32 	%r27, %r22, -1;
	mul.lo.s32 	%r28, %r27, %r19;
	add.s32 	%r29, %r49, %r28;
	st.shared.u32 	[_ZZ15computeDistancePfiiS_iiiS_E5end_A], %r29;
	add.s32 	%r5, %r48, %r1;
	add.s32 	%r6, %r49, %r2;
	setp.lt.s32 	%p2, %r28, 0;
	mov.f32 	%f81, 0f00000000;
	@%p2 bra 	$L__BB0_11;
	setp.lt.s32 	%p3, %r6, %r18;
	setp.lt.s32 	%p4, %r5, %r20;
	shl.b32 	%r30, %r2, 6;
	mov.u32 	%r31, _ZZ15computeDistancePfiiS_iiiS_E8shared_A;
	add.s32 	%r32, %r31, %r30;
	shl.b32 	%r33, %r1, 2;
	add.s32 	%r7, %r32, %r33;
	mov.u32 	%r34, _ZZ15computeDistancePfiiS_iiiS_E8shared_B;
	add.s32 	%r12, %r34, %r33;
	add.s32 	%r8, %r12, %r30;
	mad.lo.s32 	%r9, %r19, %r2, %r1;
	mad.lo.s32 	%r10, %r21, %r2, %r1;
	and.pred  	%p1, %p3, %p4;
	mad.lo.s32 	%r11, %r2, -60, %r32;
	add.s32 	%r13, %r49, %r1;
	cvta.to.global.u64 	%rd1, %rd3;
	cvta.to.global.u64 	%rd2, %rd4;
	mov.f32 	%f81, 0f00000000;
	not.pred 	%p8, %p1;
$L__BB0_2:
	div.s32 	%r35, %r49, %r19;
	add.s32 	%r36, %r35, %r2;
	setp.ge.s32 	%p5, %r36, %r22;
	mov.f32 	%f80, 0f00000000;
	@%p5 bra 	$L__BB0_7;
	setp.ge.s32 	%p6, %r13, %r18;
	mov.f32 	%f79, 0f00000000;
	@%p6 bra 	$L__BB0_5;
	add.s32 	%r38, %r9, %r49;
	mul.wide.s32 	%rd6, %r38, 4;
	add.s64 	%rd7, %rd1, %rd6;
	ld.global.f32 	%f79, [%rd7];
$L__BB0_5:
	setp.ge.s32 	%p7, %r5, %r20;
	st.shared.f32 	[%r7], %f79;
	@%p7 bra 	$L__BB0_8;
	add.s32 	%r39, %r10, %r48;
	mul.wide.s32 	%rd8, %r39, 4;
	add.s64 	%rd9, %rd2, %rd8;
	ld.global.f32 	%f80, [%rd9];
	bra.uni 	$L__BB0_8;
$L__BB0_7:
	mov.b32 	%r37, 0;
	st.shared.u32 	[%r7], %r37;
$L__BB0_8:
	st.shared.f32 	[%r8], %f80;
	bar.sync 	0;
	@%p8 bra 	$L__BB0_10;
	ld.shared.f32 	%f14, [%r11];
	ld.shared.f32 	%f15, [%r12];
	sub.f32 	%f16, %f14, %f15;
	fma.rn.f32 	%f17, %f16, %f16, %f81;
	ld.shared.f32 	%f18, [%r11+64];
	ld.shared.f32 	%f19, [%r12+64];
	sub.f32 	%f20, %f18, %f19;
	fma.rn.f32 	%f21, %f20, %f20, %f17;
	ld.shared.f32 	%f22, [%r11+128];
	ld.shared.f32 	%f23, [%r12+128];
	sub.f32 	%f24, %f22, %f23;
	fma.rn.f32 	%f25, %f24, %f24, %f21;
	ld.shared.f32 	%f26, [%r11+192];
	ld.shared.f32 	%f27, [%r12+192];
	sub.f32 	%f28, %f26, %f27;
	fma.rn.f32 	%f29, %f28, %f28, %f25;
	ld.shared.f32 	%f30, [%r11+256];
	ld.shared.f32 	%f31, [%r12+256];
	sub.f32 	%f32, %f30, %f31;
	fma.rn.f32 	%f33, %f32, %f32, %f29;
	ld.shared.f32 	%f34, [%r11+320];
	ld.shared.f32 	%f35, [%r12+320];
	sub.f32 	%f36, %f34, %f35;
	fma.rn.f32 	%f37, %f36, %f36, %f33;
	ld.shared.f32 	%f38, [%r11+384];
	ld.shared.f32 	%f39, [%r12+384];
	sub.f32 	%f40, %f38, %f39;
	fma.rn.f32 	%f41, %f40, %f40, %f37;
	ld.shared.f32 	%f42, [%r11+448];
	ld.shared.f32 	%f43, [%r12+448];
	sub.f32 	%f44, %f42, %f43;
	fma.rn.f32 	%f45, %f44, %f44, %f41;
	ld.shared.f32 	%f46, [%r11+512];
	ld.shared.f32 	%f47, [%r12+512];
	sub.f32 	%f48, %f46, %f47;
	fma.rn.f32 	%f49, %f48, %f48, %f45;
	ld.shared.f32 	%f50, [%r11+576];
	ld.shared.f32 	%f51, [%r12+576];
	sub.f32 	%f52, %f50, %f51;
	fma.rn.f32 	%f53, %f52, %f52, %f49;
	ld.shared.f32 	%f54, [%r11+640];
	ld.shared.f32 	%f55, [%r12+640];
	sub.f32 	%f56, %f54, %f55;
	fma.rn.f32 	%f57, %f56, %f56, %f53;
	ld.shared.f32 	%f58, [%r11+704];
	ld.shared.f32 	%f59, [%r12+704];
	sub.f32 	%f60, %f58, %f59;
	fma.rn.f32 	%f61, %f60, %f60, %f57;
	ld.shared.f32 	%f62, [%r11+768];
	ld.shared.f32 	%f63, [%r12+768];
	sub.f32 	%f64, %f62, %f63;
	fma.rn.f32 	%f65, %f64, %f64, %f61;
	ld.shared.f32 	%f66, [%r11+832];
	ld.shared.f32 	%f67, [%r12+832];
	sub.f32 	%f68, %f66, %f67;
	fma.rn.f32 	%f69, %f68, %f68, %f65;
	ld.shared.f32 	%f70, [%r11+896];
	ld.shared.f32 	%f71, [%r12+896];
	sub.f32 	%f72, %f70, %f71;
	fma.rn.f32 	%f73, %f72, %f72, %f69;
	ld.shared.f32 	%f74, [%r11+960];
	ld.shared.f32 	%f75, [%r12+960];
	sub.f32 	%f76, %f74, %f75;
	fma.rn.f32 	%f81, %f76, %f76, %f73;
$L__BB0_10:
	bar.sync 	0;
	ld.shared.u32 	%r40, [_ZZ15computeDistancePfiiS_iiiS_E6step_A];
	add.s32 	%r49, %r40, %r49;
	ld.shared.u32 	%r41, [_ZZ15computeDistancePfiiS_iiiS_E6step_B];
	add.s32 	%r48, %r41, %r48;
	ld.shared.u32 	%r42, [_ZZ15computeDistancePfiiS_iiiS_E5end_A];
	setp.le.s32 	%p9, %r49, %r42;
	@%p9 bra 	$L__BB0_2;
$L__BB0_11:
	setp.ge.s32 	%p10, %r6, %r18;
	setp.ge.s32 	%p11, %r5, %r20;
	or.pred  	%p12, %p10, %p11;
	@%p12 bra 	$L__BB0_13;
	ld.shared.u32 	%r43, [_ZZ15computeDistancePfiiS_iiiS_E7begin_A];
	add.s32 	%r44, %r43, %r2;
	ld.shared.u32 	%r45, [_ZZ15computeDistancePfiiS_iiiS_E7begin_B];
	add.s32 	%r46, %r45, %r1;
	mad.lo.s32 	%r47, %r44, %r21, %r46;
	cvta.to.global.u64 	%rd10, %rd5;
	mul.wide.s32 	%rd11, %r47, 4;
	add.s64 	%rd12, %rd10, %rd11;
	st.global.f32 	[%rd12], %f81;
$L__BB0_13:
	ret;

}
	// .globl	_Z4sortPfPiiiiii
.visible .entry _Z4sortPfPiiiiii(
	.param .u64 .ptr .align 1 _Z4sortPfPiiiiii_param_0,
	.param .u64 .ptr .align 1 _Z4sortPfPiiiiii_param_1,
	.param .u32 _Z4sortPfPiiiiii_param_2,
	.param .u32 _Z4sortPfPiiiiii_param_3,
	.param .u32 _Z4sortPfPiiiiii_param_4,
	.param .u32 _Z4sortPfPiiiiii_param_5,
	.param .u32 _Z4sortPfPiiiiii_param_6
)
{
	.reg .pred 	%p<46>;
	.reg .b16 	%rs<15>;
	.reg .b32 	%r<133>;
	.reg .b32 	%f<73>;
	.reg .b64 	%rd<55>;

	ld.param.u64 	%rd9, [_Z4sortPfPiiiiii_param_0];
	ld.param.u64 	%rd10, [_Z4sortPfPiiiiii_param_1];
	ld.param.u32 	%r41, [_Z4sortPfPiiiiii_param_2];
	ld.param.u32 	%r37, [_Z4sortPfPiiiiii_param_3];
	ld.param.u32 	%r39, [_Z4sortPfPiiiiii_param_5];
	ld.param.u32 	%r40, [_Z4sortPfPiiiiii_param_6];
	mov.u32 	%r42, %ctaid.x;
	mov.u32 	%r43, %ntid.x;
	mov.u32 	%r44, %tid.x;
	mad.lo.s32 	%r1, %r42, %r43, %r44;
	setp.ge.u32 	%p1, %r1, %r41;
	@%p1 bra 	$L__BB1_21;
	cvta.to.global.u64 	%rd1, %rd9;
	cvt.u64.u32 	%rd2, %r1;
	setp.lt.s32 	%p2, %r40, 1;
	@%p2 bra 	$L__BB1_21;
	shl.b64 	%rd11, %rd2, 2;
	add.s64 	%rd3, %rd1, %rd11;
	add.s32 	%r2, %r39, -2;
	cvt.u16.u32 	%rs1, %r39;
	shl.b32 	%r3, %r37, 4;
	cvta.to.global.u64 	%rd4, %rd10;
	mov.b32 	%r118, 0;
	mov.b16 	%rs13, 0;
	mul.wide.s32 	%rd7, %r37, 4;
	mov.u16 	%rs14, %rs13;
$L__BB1_3:
	not.b32 	%r46, %r118;
	add.s32 	%r5, %r39, %r46;
	mul.lo.s32 	%r47, %r118, %r37;
	mul.wide.s32 	%rd12, %r47, 4;
	add.s64 	%rd5, %rd3, %rd12;
	add.s32 	%r6, %r118, 1;
	setp.ge.s32 	%p3, %r6, %r39;
	mov.u32 	%r132, %r118;
	@%p3 bra 	$L__BB1_18;
	ld.global.f32 	%f71, [%rd5];
	sub.s32 	%r49, %r2, %r118;
	setp.lt.u32 	%p4, %r49, 15;
	mov.u32 	%r127, %r6;
	mov.u32 	%r132, %r118;
	@%p4 bra 	$L__BB1_8;
	and.b32  	%r50, %r5, -16;
	neg.s32 	%r120, %r50;
	mul.lo.s32 	%r119, %r37, %r6;
	mov.u32 	%r121, %r118;
	mov.u32 	%r132, %r118;
$L__BB1_6:
	.pragma "nounroll";
	add.s32 	%r51, %r121, 1;
	mul.wide.s32 	%rd13, %r119, 4;
	add.s64 	%rd14, %rd3, %rd13;
	ld.global.f32 	%f11, [%rd14];
	setp.lt.f32 	%p5, %f11, %f71;
	selp.b32 	%r52, %r51, %r132, %p5;
	selp.f32 	%f12, %f11, %f71, %p5;
	mul.wide.s32 	%rd15, %r37, 4;
	add.s64 	%rd16, %rd14, %rd15;
	ld.global.f32 	%f13, [%rd16];
	setp.lt.f32 	%p6, %f13, %f12;
	add.s32 	%r53, %r121, 2;
	selp.b32 	%r54, %r53, %r52, %p6;
	selp.f32 	%f14, %f13, %f12, %p6;
	add.s64 	%rd17, %rd16, %rd15;
	ld.global.f32 	%f15, [%rd17];
	setp.lt.f32 	%p7, %f15, %f14;
	add.s32 	%r55, %r121, 3;
	selp.b32 	%r56, %r55, %r54, %p7;
	selp.f32 	%f16, %f15, %f14, %p7;
	add.s64 	%rd18, %rd17, %rd15;
	ld.global.f32 	%f17, [%rd18];
	setp.lt.f32 	%p8, %f17, %f16;
	add.s32 	%r57, %r121, 4;
	selp.b32 	%r58, %r57, %r56, %p8;
	selp.f32 	%f18, %f17, %f16, %p8;
	add.s64 	%rd19, %rd18, %rd15;
	ld.global.f32 	%f19, [%rd19];
	setp.lt.f32 	%p9, %f19, %f18;
	add.s32 	%r59, %r121, 5;
	selp.b32 	%r60, %r59, %r58, %p9;
	selp.f32 	%f20, %f19, %f18, %p9;
	add.s64 	%rd20, %rd19, %rd15;
	ld.global.f32 	%f21, [%rd20];
	setp.lt.f32 	%p10, %f21, %f20;
	add.s32 	%r61, %r121, 6;
	selp.b32 	%r62, %r61, %r60, %p10;
	selp.f32 	%f22, %f21, %f20, %p10;
	add.s64 	%rd21, %rd20, %rd15;
	ld.global.f32 	%f23, [%rd21];
	setp.lt.f32 	%p11, %f23, %f22;
	add.s32 	%r63, %r121, 7;
	selp.b32 	%r64, %r63, %r62, %p11;
	selp.f32 	%f24, %f23, %f22, %p11;
	add.s64 	%rd22, %rd21, %rd15;
	ld.global.f32 	%f25, [%rd22];
	setp.lt.f32 	%p12, %f25, %f24;
	add.s32 	%r65, %r121, 8;
	selp.b32 	%r66, %r65, %r64, %p12;
	selp.f32 	%f26, %f25, %f24, %p12;
	add.s64 	%rd23, %rd22, %rd15;
	ld.global.f32 	%f27, [%rd23];
	setp.lt.f32 	%p13, %f27, %f26;
	add.s32 	%r67, %r121, 9;
	selp.b32 	%r68, %r67, %r66, %p13;
	selp.f32 	%f28, %f27, %f26, %p13;
	add.s64 	%rd24, %rd23, %rd15;
	ld.global.f32 	%f29, [%rd24];
	setp.lt.f32 	%p14, %f29, %f28;
	add.s32 	%r69, %r121, 10;
	selp.b32 	%r70, %r69, %r68, %p14;
	selp.f32 	%f30, %f29, %f28, %p14;
	add.s64 	%rd25, %rd24, %rd15;
	ld.global.f32 	%f31, [%rd25];
	setp.lt.f32 	%p15, %f31, %f30;
	add.s32 	%r71, %r121, 11;
	selp.b32 	%r72, %r71, %r70, %p15;
	selp.f32 	%f32, %f31, %f30, %p15;
	add.s64 	%rd26, %rd25, %rd15;
	ld.global.f32 	%f33, [%rd26];
	setp.lt.f32 	%p16, %f33, %f32;
	add.s32 	%r73, %r121, 12;
	selp.b32 	%r74, %r73, %r72, %p16;
	selp.f32 	%f34, %f33, %f32, %p16;
	add.s64 	%rd27, %rd26, %rd15;
	ld.global.f32 	%f35, [%rd27];
	setp.lt.f32 	%p17, %f35, %f34;
	add.s32 	%r75, %r121, 13;
	selp.b32 	%r76, %r75, %r74, %p17;
	selp.f32 	%f36, %f35, %f34, %p17;
	add.s64 	%rd28, %rd27, %rd15;
	ld.global.f32 	%f37, [%rd28];
	setp.lt.f32 	%p18, %f37, %f36;
	add.s32 	%r77, %r121, 14;
	selp.b32 	%r78, %r77, %r76, %p18;
	selp.f32 	%f38, %f37, %f36, %p18;
	add.s64 	%rd29, %rd28, %rd15;
	ld.global.f32 	%f39, [%rd29];
	setp.lt.f32 	%p19, %f39, %f38;
	add.s32 	%r79, %r121, 15;
	selp.b32 	%r80, %r79, %r78, %p19;
	selp.f32 	%f40, %f39, %f38, %p19;
	add.s64 	%rd30, %rd29, %rd15;
	ld.global.f32 	%f41, [%rd30];
	setp.lt.f32 	%p20, %f41, %f40;
	add.s32 	%r121, %r121, 16;
	selp.b32 	%r132, %r121, %r80, %p20;
	selp.f32 	%f71, %f41, %f40, %p20;
	add.s32 	%r120, %r120, 16;
	add.s32 	%r119, %r119, %r3;
	setp.ne.s32 	%p21, %r120, 0;
	@%p21 bra 	$L__BB1_6;
	add.s32 	%r127, %r121, 1;
$L__BB1_8:
	and.b32  	%r81, %r5, 15;
	setp.eq.s32 	%p22, %r81, 0;
	@%p22 bra 	$L__BB1_18;
	not.b16 	%rs9, %rs14;
	add.s16 	%rs10, %rs9, %rs1;
	cvt.u32.u16 	%r83, %rs10;
	and.b32  	%r21, %r83, 15;
	add.s32 	%r84, %r21, -1;
	setp.lt.u32 	%p23, %r84, 7;
	@%p23 bra 	$L__BB1_11;
	mul.lo.s32 	%r85, %r127, %r37;
	mul.wide.s32 	%rd31, %r85, 4;
	add.s64 	%rd32, %rd3, %rd31;
	ld.global.f32 	%f42, [%rd32];
	setp.lt.f32 	%p24, %f42, %f71;
	selp.b32 	%r86, %r127, %r132, %p24;
	selp.f32 	%f43, %f42, %f71, %p24;
	add.s32 	%r87, %r127, 1;
	mul.wide.s32 	%rd33, %r37, 4;
	add.s64 	%rd34, %rd32, %rd33;
	ld.global.f32 	%f44, [%rd34];
	setp.lt.f32 	%p25, %f44, %f43;
	selp.b32 	%r88, %r87, %r86, %p25;
	selp.f32 	%f45, %f44, %f43, %p25;
	add.s32 	%r89, %r127, 2;
	add.s64 	%rd35, %rd34, %rd33;
	ld.global.f32 	%f46, [%rd35];
	setp.lt.f32 	%p26, %f46, %f45;
	selp.b32 	%r90, %r89, %r88, %p26;
	selp.f32 	%f47, %f46, %f45, %p26;
	add.s32 	%r91, %r127, 3;
	add.s64 	%rd36, %rd35, %rd33;
	ld.global.f32 	%f48, [%rd36];
	setp.lt.f32 	%p27, %f48, %f47;
	selp.b32 	%r92, %r91, %r90, %p27;
	selp.f32 	%f49, %f48, %f47, %p27;
	add.s32 	%r93, %r127, 4;
	add.s64 	%rd37, %rd36, %rd33;
	ld.global.f32 	%f50, [%rd37];
	setp.lt.f32 	%p28, %f50, %f49;
	selp.b32 	%r94, %r93, %r92, %p28;
	selp.f32 	%f51, %f50, %f49, %p28;
	add.s32 	%r95, %r127, 5;
	add.s64 	%rd38, %rd37, %rd33;
	ld.global.f32 	%f52, [%rd38];
	setp.lt.f32 	%p29, %f52, %f51;
	selp.b32 	%r96, %r95, %r94, %p29;
	selp.f32 	%f53, %f52, %f51, %p29;
	add.s32 	%r97, %r127, 6;
	add.s64 	%rd39, %rd38, %rd33;
	ld.global.f32 	%f54, [%rd39];
	setp.lt.f32 	%p30, %f54, %f53;
	selp.b32 	%r98, %r97, %r96, %p30;
	selp.f32 	%f55, %f54, %f53, %p30;
	add.s32 	%r99, %r127, 7;
	add.s64 	%rd40, %rd39, %rd33;
	ld.global.f32 	%f56, [%rd40];
	setp.lt.f32 	%p31, %f56, %f55;
	selp.b32 	%r132, %r99, %r98, %p31;
	selp.f32 	%f71, %f56, %f55, %p31;
	add.s32 	%r127, %r127, 8;
$L__BB1_11:
	and.b32  	%r100, %r21, 7;
	setp.eq.s32 	%p32, %r100, 0;
	@%p32 bra 	$L__BB1_18;
	not.b16 	%rs11, %rs13;
	add.s16 	%rs12, %rs11, %rs1;
	cvt.u32.u16 	%r102, %rs12;
	and.b32  	%r103, %r102, 7;
	and.b32  	%r27, %r102, 3;
	add.s32 	%r104, %r103, -1;
	setp.lt.u32 	%p33, %r104, 3;
	@%p33 bra 	$L__BB1_14;
	mul.lo.s32 	%r105, %r127, %r37;
	mul.wide.s32 	%rd41, %r105, 4;
	add.s64 	%rd42, %rd3, %rd41;
	ld.global.f32 	%f57, [%rd42];
	setp.lt.f32 	%p34, %f57, %f71;
	selp.b32 	%r106, %r127, %r132, %p34;
	selp.f32 	%f58, %f57, %f71, %p34;
	add.s32 	%r107, %r127, 1;
	mul.wide.s32 	%rd43, %r37, 4;
	add.s64 	%rd44, %rd42, %rd43;
	ld.global.f32 	%f59, [%rd44];
	setp.lt.f32 	%p35, %f59, %f58;
	selp.b32 	%r108, %r107, %r106, %p35;
	selp.f32 	%f60, %f59, %f58, %p35;
	add.s32 	%r109, %r127, 2;
	add.s64 	%rd45, %rd44, %rd43;
	ld.global.f32 	%f61, [%rd45];
	setp.lt.f32 	%p36, %f61, %f60;
	selp.b32 	%r110, %r109, %r108, %p36;
	selp.f32 	%f62, %f61, %f60, %p36;
	add.s32 	%r111, %r127, 3;
	add.s64 	%rd46, %rd45, %rd43;
	ld.global.f32 	%f63, [%rd46];
	setp.lt.f32 	%p37, %f63, %f62;
	selp.b32 	%r132, %r111, %r110, %p37;
	selp.f32 	%f71, %f63, %f62, %p37;
	add.s32 	%r127, %r127, 4;
$L__BB1_14:
	setp.eq.s32 	%p38, %r27, 0;
	@%p38 bra 	$L__BB1_18;
	mul.lo.s32 	%r112, %r127, %r37;
	mul.wide.s32 	%rd47, %r112, 4;
	add.s64 	%rd6, %rd3, %rd47;
	ld.global.f32 	%f64, [%rd6];
	setp.lt.f32 	%p39, %f64, %f71;
	selp.b32 	%r132, %r127, %r132, %p39;
	selp.f32 	%f9, %f64, %f71, %p39;
	setp.eq.s32 	%p40, %r27, 1;
	@%p40 bra 	$L__BB1_18;
	add.s32 	%r113, %r127, 1;
	add.s64 	%rd8, %rd6, %rd7;
	ld.global.f32 	%f65, [%rd8];
	setp.lt.f32 	%p41, %f65, %f9;
	selp.b32 	%r132, %r113, %r132, %p41;
	selp.f32 	%f10, %f65, %f9, %p41;
	setp.eq.s32 	%p42, %r27, 2;
	@%p42 bra 	$L__BB1_18;
	add.s32 	%r114, %r127, 2;
	add.s64 	%rd48, %rd8, %rd7;
	ld.global.f32 	%f66, [%rd48];
	setp.lt.f32 	%p43, %f66, %f10;
	selp.b32 	%r132, %r114, %r132, %p43;
$L__BB1_18:
	setp.eq.s32 	%p44, %r132, %r118;
	@%p44 bra 	$L__BB1_20;
	mul.lo.s32 	%r115, %r132, %r37;
	mul.wide.s32 	%rd49, %r115, 4;
	add.s64 	%rd50, %rd3, %rd49;
	ld.global.f32 	%f67, [%rd50];
	ld.global.f32 	%f68, [%rd5];
	st.global.f32 	[%rd50], %f68;
	st.global.f32 	[%rd5], %f67;
$L__BB1_20:
	ld.param.u32 	%r117, [_Z4sortPfPiiiiii_param_4];
	mul.lo.s32 	%r116, %r118, %r117;
	cvt.s64.s32 	%rd51, %r116;
	add.s64 	%rd52, %rd51, %rd2;
	shl.b64 	%rd53, %rd52, 2;
	add.s64 	%rd54, %rd4, %rd53;
	st.global.u32 	[%rd54], %r132;
	setp.ne.s32 	%p45, %r6, %r40;
	add.s16 	%rs14, %rs14, 1;
	add.s16 	%rs13, %rs13, 1;
	mov.u32 	%r118, %r6;
	@%p45 bra 	$L__BB1_3;
$L__BB1_21:
	ret;

}
	// .globl	_Z12parallelSqrtPfiii
.visible .entry _Z12parallelSqrtPfiii(
	.param .u64 .ptr .align 1 _Z12parallelSqrtPfiii_param_0,
	.param .u32 _Z12parallelSqrtPfiii_param_1,
	.param .u32 _Z12parallelSqrtPfiii_param_2,
	.param .u32 _Z12parallelSqrtPfiii_param_3
)
{
	.reg .pred 	%p<4>;
	.reg .b32 	%r<15>;
	.reg .b32 	%f<3>;
	.reg .b64 	%rd<5>;

	ld.param.u64 	%rd1, [_Z12parallelSqrtPfiii_param_0];
	ld.param.u32 	%r4, [_Z12parallelSqrtPfiii_param_1];
	ld.param.u32 	%r3, [_Z12parallelSqrtPfiii_param_2];
	ld.param.u32 	%r5, [_Z12parallelSqrtPfiii_param_3];
	mov.u32 	%r7, %ctaid.x;
	mov.u32 	%r8, %ntid.x;
	mov.u32 	%r9, %tid.x;
	mad.lo.s32 	%r1, %r7, %r8, %r9;
	mov.u32 	%r10, %ctaid.y;
	mov.u32 	%r11, %ntid.y;
	mov.u32 	%r12, %tid.y;
	mad.lo.s32 	%r13, %r10, %r11, %r12;
	setp.ge.u32 	%p1, %r1, %r4;
	setp.ge.u32 	%p2, %r13, %r5;
	or.pred  	%p3, %p1, %p2;
	@%p3 bra 	$L__BB2_2;
	cvta.to.global.u64 	%rd2, %rd1;
	mad.lo.s32 	%r14, %r3, %r13, %r1;
	mul.wide.u32 	%rd3, %r14, 4;
	add.s64 	%rd4, %rd2, %rd3;
	ld.global.f32 	%f1, [%rd4];
	sqrt.rn.f32 	%f2, %f1;
	st.global.f32 	[%rd4], %f2;
$L__BB2_2:
	ret;

}
	// .globl	_Z4meanPfiiS_i
.visible .entry _Z4meanPfiiS_i(
	.param .u64 .ptr .align 1 _Z4meanPfiiS_i_param_0,
	.param .u32 _Z4meanPfiiS_i_param_1,
	.param .u32 _Z4meanPfiiS_i_param_2,
	.param .u64 .ptr .align 1 _Z4meanPfiiS_i_param_3,
	.param .u32 _Z4meanPfiiS_i_param_4
)
{
	.reg .pred 	%p<7>;
	.reg .b32 	%r<48>;
	.reg .b32 	%f<27>;
	.reg .b64 	%rd<28>;

	ld.param.u64 	%rd4, [_Z4meanPfiiS_i_param_0];
	ld.param.u32 	%r27, [_Z4meanPfiiS_i_param_1];
	ld.param.u32 	%r25, [_Z4meanPfiiS_i_param_2];
	ld.param.u64 	%rd3, [_Z4meanPfiiS_i_param_3];
	ld.param.u32 	%r26, [_Z4meanPfiiS_i_param_4];
	cvta.to.global.u64 	%rd1, %rd4;
	mov.u32 	%r28, %ctaid.x;
	mov.u32 	%r29, %ntid.x;
	mov.u32 	%r30, %tid.x;
	mad.lo.s32 	%r1, %r28, %r29, %r30;
	setp.ge.u32 	%p1, %r1, %r27;
	@%p1 bra 	$L__BB3_9;
	cvt.u64.u32 	%rd2, %r1;
	mul.lo.s32 	%r2, %r26, %r25;
	setp.lt.s32 	%p2, %r2, 1;
	mov.f32 	%f26, 0f00000000;
	@%p2 bra 	$L__BB3_8;
	max.s32 	%r32, %r25, %r2;
	add.s32 	%r33, %r32, -1;
	div.u32 	%r34, %r33, %r25;
	add.s32 	%r3, %r34, 1;
	and.b32  	%r4, %r3, 3;
	setp.lt.u32 	%p3, %r34, 3;
	mov.f32 	%f26, 0f00000000;
	mov.b32 	%r45, 0;
	@%p3 bra 	$L__BB3_5;
	and.b32  	%r36, %r3, -4;
	shl.b32 	%r43, %r25, 1;
	shl.b32 	%r6, %r25, 2;
	mul.lo.s32 	%r42, %r25, 3;
	neg.s32 	%r40, %r36;
	mov.f32 	%f26, 0f00000000;
	mov.b32 	%r45, 0;
	mov.u32 	%r41, %r25;
$L__BB3_4:
	cvt.s64.s32 	%rd5, %r45;
	add.s64 	%rd6, %rd5, %rd2;
	shl.b64 	%rd7, %rd6, 2;
	add.s64 	%rd8, %rd1, %rd7;
	ld.global.f32 	%f12, [%rd8];
	add.f32 	%f13, %f26, %f12;
	add.s32 	%r37, %r45, %r25;
	cvt.s64.s32 	%rd9, %r41;
	add.s64 	%rd10, %rd9, %rd2;
	shl.b64 	%rd11, %rd10, 2;
	add.s64 	%rd12, %rd1, %rd11;
	ld.global.f32 	%f14, [%rd12];
	add.f32 	%f15, %f13, %f14;
	add.s32 	%r38, %r37, %r25;
	cvt.s64.s32 	%rd13, %r43;
	add.s64 	%rd14, %rd13, %rd2;
	shl.b64 	%rd15, %rd14, 2;
	add.s64 	%rd16, %rd1, %rd15;
	ld.global.f32 	%f16, [%rd16];
	add.f32 	%f17, %f15, %f16;
	add.s32 	%r39, %r38, %r25;
	cvt.s64.s32 	%rd17, %r42;
	add.s64 	%rd18, %rd17, %rd2;
	shl.b64 	%rd19, %rd18, 2;
	add.s64 	%rd20, %rd1, %rd19;
	ld.global.f32 	%f18, [%rd20];
	add.f32 	%f26, %f17, %f18;
	add.s32 	%r45, %r39, %r25;
	add.s32 	%r43, %r43, %r6;
	add.s32 	%r42, %r42, %r6;
	add.s32 	%r41, %r41, %r6;
	add.s32 	%r40, %r40, 4;
	setp.ne.s32 	%p4, %r40, 0;
	@%p4 bra 	$L__BB3_4;
$L__BB3_5:
	setp.eq.s32 	%p5, %r4, 0;
	@%p5 bra 	$L__BB3_8;
	neg.s32 	%r46, %r4;
$L__BB3_7:
	.pragma "nounroll";
	cvt.s64.s32 	%rd21, %r45;
	add.s64 	%rd22, %rd2, %rd21;
	shl.b64 	%rd23, %rd22, 2;
	add.s64 	%rd24, %rd1, %rd23;
	ld.global.f32 	%f19, [%rd24];
	add.f32 	%f26, %f26, %f19;
	add.s32 	%r45, %r45, %r25;
	add.s32 	%r46, %r46, 1;
	setp.ne.s32 	%p6, %r46, 0;
	@%p6 bra 	$L__BB3_7;
$L__BB3_8:
	cvt.rn.f32.s32 	%f20, %r26;
	div.rn.f32 	%f21, %f26, %f20;
	cvta.to.global.u64 	%rd25, %rd3;
	shl.b64 	%rd26, %rd2, 2;
	add.s64 	%rd27, %rd25, %rd26;
	st.global.f32 	[%rd27], %f21;
$L__BB3_9:
	ret;

}


// ===== COMPILED SASS (sm_100) =====

	.target	sm_100

	.elftype	@"ET_EXEC"


//--------------------- .note.nv.tkinfo           --------------------------
	.section	.note.nv.tkinfo,"",@"SHT_NOTE"
	.sectionflags	@"SHF_NOTE_NV_TKINFO"
	.tkinfo
        /*0018*/ 	.word	0x00000002
        /*0030*/ 	.string	""
        /*0030*/ 	.string	"ptxas"
        /*0030*/ 	.string	"Cuda compilation tools, release 13.0, V13.0.88"
        /*0030*/ 	.string	"Build cuda_13.0.r13.0/compiler.36424714_0"
        /*0030*/ 	.string	"-arch sm_100 -m 64 "



//--------------------- .note.nv.cuinfo           --------------------------
	.section	.note.nv.cuinfo,"",@"SHT_NOTE"
	.sectionflags	@"SHF_NOTE_NV_CUINFO"
        /*0018*/ 	.short	0x0002
        /*001a*/ 	.short	0x0064
        /*001c*/ 	.short	0x0082
	.zero		2


//--------------------- .nv.info                  --------------------------
	.section	.nv.info,"",@"SHT_CUDA_INFO"
	.align	4


	//----- nvinfo : EIATTR_REGCOUNT
	.align		4
        /*0000*/ 	.byte	0x04, 0x2f
        /*0002*/ 	.short	(.L_1 - .L_0)
	.align		4
.L_0:
        /*0004*/ 	.word	index@(_Z15computeDistancePfiiS_iiiS_)
        /*0008*/ 	.word	0x0000001d


	//----- nvinfo : EIATTR_FRAME_SIZE
	.align		4
.L_1:
        /*000c*/ 	.byte	0x04, 0x11
        /*000e*/ 	.short	(.L_3 - .L_2)
	.align		4
.L_2:
        /*0010*/ 	.word	index@(_Z15computeDistancePfiiS_iiiS_)
        /*0014*/ 	.word	0x00000000


	//----- nvinfo : EIATTR_REGCOUNT
	.align		4
.L_3:
        /*0018*/ 	.byte	0x04, 0x2f
        /*001a*/ 	.short	(.L_5 - .L_4)
	.align		4
.L_4:
        /*001c*/ 	.word	index@(_Z4sortPfPiiiiii)
        /*0020*/ 	.word	0x00000020


	//----- nvinfo : EIATTR_FRAME_SIZE
	.align		4
.L_5:
        /*0024*/ 	.byte	0x04, 0x11
        /*0026*/ 	.short	(.L_7 - .L_6)
	.align		4
.L_6:
        /*0028*/ 	.word	index@(_Z4sortPfPiiiiii)
        /*002c*/ 	.word	0x00000000


	//----- nvinfo : EIATTR_REGCOUNT
	.align		4
.L_7:
        /*0030*/ 	.byte	0x04, 0x2f
        /*0032*/ 	.short	(.L_9 - .L_8)
	.align		4
.L_8:
        /*0034*/ 	.word	index@(_Z12parallelSqrtPfiii)
        /*0038*/ 	.word	0x0000000c


	//----- nvinfo : EIATTR_FRAME_SIZE
	.align		4
.L_9:
        /*003c*/ 	.byte	0x04, 0x11
        /*003e*/ 	.short	(.L_11 - .L_10)
	.align		4
.L_10:
        /*0040*/ 	.word	index@($__internal_1_$__cuda_sm20_sqrt_rn_f32_slowpath)
        /*0044*/ 	.word	0x00000000


	//----- nvinfo : EIATTR_FRAME_SIZE
	.align		4
.L_11:
        /*0048*/ 	.byte	0x04, 0x11
        /*004a*/ 	.short	(.L_13 - .L_12)
	.align		4
.L_12:
        /*004c*/ 	.word	index@(_Z12parallelSqrtPfiii)
        /*0050*/ 	.word	0x00000000


	//----- nvinfo : EIATTR_REGCOUNT
	.align		4
.L_13:
        /*0054*/ 	.byte	0x04, 0x2f
        /*0056*/ 	.short	(.L_15 - .L_14)
	.align		4
.L_14:
        /*0058*/ 	.word	index@(_Z4meanPfiiS_i)
        /*005c*/ 	.word	0x00000020


	//----- nvinfo : EIATTR_FRAME_SIZE
	.align		4
.L_15:
        /*0060*/ 	.byte	0x04, 0x11
        /*0062*/ 	.short	(.L_17 - .L_16)
	.align		4
.L_16:
        /*0064*/ 	.word	index@($__internal_0_$__cuda_sm3x_div_rn_noftz_f32_slowpath)
        /*0068*/ 	.word	0x00000000


	//----- nvinfo : EIATTR_FRAME_SIZE
	.align		4
.L_17:
        /*006c*/ 	.byte	0x04, 0x11
        /*006e*/ 	.short	(.L_19 - .L_18)
	.align		4
.L_18:
        /*0070*/ 	.word	index@(_Z4meanPfiiS_i)
        /*0074*/ 	.word	0x00000000


	//----- nvinfo : EIATTR_MIN_STACK_SIZE
	.align		4
.L_19:
        /*0078*/ 	.byte	0x04, 0x12
        /*007a*/ 	.short	(.L_21 - .L_20)
	.align		4
.L_20:
        /*007c*/ 	.word	index@(_Z4meanPfiiS_i)
        /*0080*/ 	.word	0x00000000


	//----- nvinfo : EIATTR_MIN_STACK_SIZE
	.align		4
.L_21:
        /*0084*/ 	.byte	0x04, 0x12
        /*0086*/ 	.short	(.L_23 - .L_22)
	.align		4
.L_22:
        /*0088*/ 	.word	index@(_Z12parallelSqrtPfiii)
        /*008c*/ 	.word	0x00000000


	//----- nvinfo : EIATTR_MIN_STACK_SIZE
	.align		4
.L_23:
        /*0090*/ 	.byte	0x04, 0x12
        /*0092*/ 	.short	(.L_25 - .L_24)
	.align		4
.L_24:
        /*0094*/ 	.word	index@(_Z4sortPfPiiiiii)
        /*0098*/ 	.word	0x00000000


	//----- nvinfo : EIATTR_MIN_STACK_SIZE
	.align		4
.L_25:
        /*009c*/ 	.byte	0x04, 0x12
        /*009e*/ 	.short	(.L_27 - .L_26)
	.align		4
.L_26:
        /*00a0*/ 	.word	index@(_Z15computeDistancePfiiS_iiiS_)
        /*00a4*/ 	.word	0x00000000
.L_27:


//--------------------- .nv.compat                --------------------------
	.section	.nv.compat,"",@"SHT_CUDA_COMPAT_INFO"
	.align	4
        /*0000*/ 	.byte	0x02, 0x09, 0x00, 0x00, 0x02, 0x02, 0x01, 0x00, 0x02, 0x05, 0x05, 0x00, 0x03, 0x07, 0x01, 0x01
        /*0010*/ 	.byte	0x02, 0x03, 0x00, 0x00, 0x02, 0x06, 0x01, 0x00, 0x04, 0x0b, 0x08, 0x00, 0x01, 0x00, 0x00, 0x00
        /*0020*/ 	.byte	0x00, 0x00, 0x00, 0x00


//--------------------- .nv.info._Z4meanPfiiS_i   --------------------------
	.section	.nv.info._Z4meanPfiiS_i,"",@"SHT_CUDA_INFO"
	.sectionflags	@""
	.align	4


	//----- nvinfo : EIATTR_CUDA_API_VERSION
	.align		4
        /*0000*/ 	.byte	0x04, 0x37
        /*0002*/ 	.short	(.L_29 - .L_28)
.L_28:
        /*0004*/ 	.word	0x00000082


	//----- nvinfo : EIATTR_KPARAM_INFO
	.align		4
.L_29:
        /*0008*/ 	.byte	0x04, 0x17
        /*000a*/ 	.short	(.L_31 - .L_30)
.L_30:
        /*000c*/ 	.word	0x00000000
        /*0010*/ 	.short	0x0004
        /*0012*/ 	.short	0x0018
        /*0014*/ 	.byte	0x00, 0xf0, 0x11, 0x00


	//----- nvinfo : EIATTR_KPARAM_INFO
	.align		4
.L_31:
        /*0018*/ 	.byte	0x04, 0x17
        /*001a*/ 	.short	(.L_33 - .L_32)
.L_32:
        /*001c*/ 	.word	0x00000000
        /*0020*/ 	.short	0x0003
        /*0022*/ 	.short	0x0010
        /*0024*/ 	.byte	0x00, 0xf5, 0x21, 0x00


	//----- nvinfo : EIATTR_KPARAM_INFO
	.align		4
.L_33:
        /*0028*/ 	.byte	0x04, 0x17
        /*002a*/ 	.short	(.L_35 - .L_34)
.L_34:
        /*002c*/ 	.word	0x00000000
        /*0030*/ 	.short	0x0002
        /*0032*/ 	.short	0x000c
        /*0034*/ 	.byte	0x00, 0xf0, 0x11, 0x00


	//----- nvinfo : EIATTR_KPARAM_INFO
	.align		4
.L_35:
        /*0038*/ 	.byte	0x04, 0x17
        /*003a*/ 	.short	(.L_37 - .L_36)
.L_36:
        /*003c*/ 	.word	0x00000000
        /*0040*/ 	.short	0x0001
        /*0042*/ 	.short	0x0008
        /*0044*/ 	.byte	0x00, 0xf0, 0x11, 0x00


	//----- nvinfo : EIATTR_KPARAM_INFO
	.align		4
.L_37:
        /*0048*/ 	.byte	0x04, 0x17
        /*004a*/ 	.short	(.L_39 - .L_38)
.L_38:
        /*004c*/ 	.word	0x00000000
        /*0050*/ 	.short	0x0000
        /*0052*/ 	.short	0x0000
        /*0054*/ 	.byte	0x00, 0xf5, 0x21, 0x00


	//----- nvinfo : EIATTR_SPARSE_MMA_MASK
	.align		4
.L_39:
        /*0058*/ 	.byte	0x03, 0x50
        /*005a*/ 	.short	0x0000


	//----- nvinfo : EIATTR_MAXREG_COUNT
	.align		4
        /*005c*/ 	.byte	0x03, 0x1b
        /*005e*/ 	.short	0x00ff


	//----- nvinfo : EIATTR_MERCURY_ISA_VERSION
	.align		4
        /*0060*/ 	.byte	0x03, 0x5f
        /*0062*/ 	.short	0x0101


	//----- nvinfo : EIATTR_VRC_CTA_INIT_COUNT
	.align		4
        /*0064*/ 	.byte	0x02, 0x4a
	.zero		1
	.zero		1


	//----- nvinfo : EIATTR_EXIT_INSTR_OFFSETS
	.align		4
        /*0068*/ 	.byte	0x04, 0x1c
        /*006a*/ 	.short	(.L_41 - .L_40)


	//   ....[0]....
.L_40:
        /*006c*/ 	.word	0x00000070


	//   ....[1]....
        /*0070*/ 	.word	0x00001320


	//----- nvinfo : EIATTR_CRS_STACK_SIZE
	.align		4
.L_41:
        /*0074*/ 	.byte	0x04, 0x1e
        /*0076*/ 	.short	(.L_43 - .L_42)
.L_42:
        /*0078*/ 	.word	0x00000000


	//----- nvinfo : EIATTR_CBANK_PARAM_SIZE
	.align		4
.L_43:
        /*007c*/ 	.byte	0x03, 0x19
        /*007e*/ 	.short	0x001c


	//----- nvinfo : EIATTR_PARAM_CBANK
	.align		4
        /*0080*/ 	.byte	0x04, 0x0a
        /*0082*/ 	.short	(.L_45 - .L_44)
	.align		4
.L_44:
        /*0084*/ 	.word	index@(.nv.constant0._Z4meanPfiiS_i)
        /*0088*/ 	.short	0x0380
        /*008a*/ 	.short	0x001c


	//----- nvinfo : EIATTR_SW_WAR
	.align		4
.L_45:
        /*008c*/ 	.byte	0x04, 0x36
        /*008e*/ 	.short	(.L_47 - .L_46)
.L_46:
        /*0090*/ 	.word	0x00000008
.L_47:


//--------------------- .nv.info._Z12parallelSqrtPfiii --------------------------
	.section	.nv.info._Z12parallelSqrtPfiii,"",@"SHT_CUDA_INFO"
	.sectionflags	@""
	.align	4


	//----- nvinfo : EIATTR_CUDA_API_VERSION
	.align		4
        /*0000*/ 	.byte	0x04, 0x37
        /*0002*/ 	.short	(.L_49 - .L_48)
.L_48:
        /*0004*/ 	.word	0x00000082


	//----- nvinfo : EIATTR_KPARAM_INFO
	.align		4
.L_49:
        /*0008*/ 	.byte	0x04, 0x17
        /*000a*/ 	.short	(.L_51 - .L_50)
.L_50:
        /*000c*/ 	.word	0x00000000
        /*0010*/ 	.short	0x0003
        /*0012*/ 	.short	0x0010
        /*0014*/ 	.byte	0x00, 0xf0, 0x11, 0x00


	//----- nvinfo : EIATTR_KPARAM_INFO
	.align		4
.L_51:
        /*0018*/ 	.byte	0x04, 0x17
        /*001a*/ 	.short	(.L_53 - .L_52)
.L_52:
        /*001c*/ 	.word	0x00000000
        /*0020*/ 	.short	0x0002
        /*0022*/ 	.short	0x000c
        /*0024*/ 	.byte	0x00, 0xf0, 0x11, 0x00


	//----- nvinfo : EIATTR_KPARAM_INFO
	.align		4
.L_53:
        /*0028*/ 	.byte	0x04, 0x17
        /*002a*/ 	.short	(.L_55 - .L_54)
.L_54:
        /*002c*/ 	.word	0x00000000
        /*0030*/ 	.short	0x0001
        /*0032*/ 	.short	0x0008
        /*0034*/ 	.byte	0x00, 0xf0, 0x11, 0x00


	//----- nvinfo : EIATTR_KPARAM_INFO
	.align		4
.L_55:
        /*0038*/ 	.byte	0x04, 0x17
        /*003a*/ 	.short	(.L_57 - .L_56)
.L_56:
        /*003c*/ 	.word	0x00000000
        /*0040*/ 	.short	0x0000
        /*0042*/ 	.short	0x0000
        /*0044*/ 	.byte	0x00, 0xf5, 0x21, 0x00


	//----- nvinfo : EIATTR_SPARSE_MMA_MASK
	.align		4
.L_57:
        /*0048*/ 	.byte	0x03, 0x50
        /*004a*/ 	.short	0x0000


	//----- nvinfo : EIATTR_MAXREG_COUNT
	.align		4
        /*004c*/ 	.byte	0x03, 0x1b
        /*004e*/ 	.short	0x00ff


	//----- nvinfo : EIATTR_MERCURY_ISA_VERSION
	.align		4
        /*0050*/ 	.byte	0x03, 0x5f
        /*0052*/ 	.short	0x0101


	//----- nvinfo : EIATTR_VRC_CTA_INIT_COUNT
	.align		4
        /*0054*/ 	.byte	0x02, 0x4a
	.zero		1
	.zero		1


	//----- nvinfo : EIATTR_EXIT_INSTR_OFFSETS
	.align		4
        /*0058*/ 	.byte	0x04, 0x1c
        /*005a*/ 	.short	(.L_59 - .L_58)


	//   ....[0]....
.L_58:
        /*005c*/ 	.word	0x000000d0


	//   ....[1]....
        /*0060*/ 	.word	0x00000230


	//----- nvinfo : EIATTR_CRS_STACK_SIZE
	.align		4
.L_59:
        /*0064*/ 	.byte	0x04, 0x1e
        /*0066*/ 	.short	(.L_61 - .L_60)
.L_60:
        /*0068*/ 	.word	0x00000000


	//----- nvinfo : EIATTR_CBANK_PARAM_SIZE
	.align		4
.L_61:
        /*006c*/ 	.byte	0x03, 0x19
        /*006e*/ 	.short	0x0014


	//----- nvinfo : EIATTR_PARAM_CBANK
	.align		4
        /*0070*/ 	.byte	0x04, 0x0a
        /*0072*/ 	.short	(.L_63 - .L_62)
	.align		4
.L_62:
        /*0074*/ 	.word	index@(.nv.constant0._Z12parallelSqrtPfiii)
        /*0078*/ 	.short	0x0380
        /*007a*/ 	.short	0x0014


	//----- nvinfo : EIATTR_SW_WAR
	.align		4
.L_63:
        /*007c*/ 	.byte	0x04, 0x36
        /*007e*/ 	.short	(.L_65 - .L_64)
.L_64:
        /*0080*/ 	.word	0x00000008
.L_65:


//--------------------- .nv.info._Z4sortPfPiiiiii --------------------------
	.section	.nv.info._Z4sortPfPiiiiii,"",@"SHT_CUDA_INFO"
	.sectionflags	@""
	.align	4


	//----- nvinfo : EIATTR_CUDA_API_VERSION
	.align		4
        /*0000*/ 	.byte	0x04, 0x37
        /*0002*/ 	.short	(.L_67 - .L_66)
.L_66:
        /*0004*/ 	.word	0x00000082


	//----- nvinfo : EIATTR_KPARAM_INFO
	.align		4
.L_67:
        /*0008*/ 	.byte	0x04, 0x17
        /*000a*/ 	.short	(.L_69 - .L_68)
.L_68:
        /*000c*/ 	.word	0x00000000
        /*0010*/ 	.short	0x0006
        /*0012*/ 	.short	0x0020
        /*0014*/ 	.byte	0x00, 0xf0, 0x11, 0x00


	//----- nvinfo : EIATTR_KPARAM_INFO
	.align		4
.L_69:
        /*0018*/ 	.byte	0x04, 0x17
        /*001a*/ 	.short	(.L_71 - .L_70)
.L_70:
        /*001c*/ 	.word	0x00000000
        /*0020*/ 	.short	0x0005
        /*0022*/ 	.short	0x001c
        /*0024*/ 	.byte	0x00, 0xf0, 0x11, 0x00


	//----- nvinfo : EIATTR_KPARAM_INFO
	.align		4
.L_71:
        /*0028*/ 	.byte	0x04, 0x17
        /*002a*/ 	.short	(.L_73 - .L_72)
.L_72:
        /*002c*/ 	.word	0x00000000
        /*0030*/ 	.short	0x0004
        /*0032*/ 	.short	0x0018
        /*0034*/ 	.byte	0x00, 0xf0, 0x11, 0x00


	//----- nvinfo : EIATTR_KPARAM_INFO
	.align		4
.L_73:
        /*0038*/ 	.byte	0x04, 0x17
        /*003a*/ 	.short	(.L_75 - .L_74)
.L_74:
        /*003c*/ 	.word	0x00000000
        /*0040*/ 	.short	0x0003
        /*0042*/ 	.short	0x0014
        /*0044*/ 	.byte	0x00, 0xf0, 0x11, 0x00


	//----- nvinfo : EIATTR_KPARAM_INFO
	.align		4
.L_75:
        /*0048*/ 	.byte	0x04, 0x17
        /*004a*/ 	.short	(.L_77 - .L_76)
.L_76:
        /*004c*/ 	.word	0x00000000
        /*0050*/ 	.short	0x0002
        /*0052*/ 	.short	0x0010
        /*0054*/ 	.byte	0x00, 0xf0, 0x11, 0x00


	//----- nvinfo : EIATTR_KPARAM_INFO
	.align		4
.L_77:
        /*0058*/ 	.byte	0x04, 0x17
        /*005a*/ 	.short	(.L_79 - .L_78)
.L_78:
        /*005c*/ 	.word	0x00000000
        /*0060*/ 	.short	0x0001
        /*0062*/ 	.short	0x0008
        /*0064*/ 	.byte	0x00, 0xf5, 0x21, 0x00


	//----- nvinfo : EIATTR_KPARAM_INFO
	.align		4
.L_79:
        /*0068*/ 	.byte	0x04, 0x17
        /*006a*/ 	.short	(.L_81 - .L_80)
.L_80:
        /*006c*/ 	.word	0x00000000
        /*0070*/ 	.short	0x0000
        /*0072*/ 	.short	0x0000
        /*0074*/ 	.byte	0x00, 0xf5, 0x21, 0x00


	//----- nvinfo : EIATTR_SPARSE_MMA_MASK
	.align		4
.L_81:
        /*0078*/ 	.byte	0x03, 0x50
        /*007a*/ 	.short	0x0000


	//----- nvinfo : EIATTR_MAXREG_COUNT
	.align		4
        /*007c*/ 	.byte	0x03, 0x1b
        /*007e*/ 	.short	0x00ff


	//----- nvinfo : EIATTR_MERCURY_ISA_VERSION
	.align		4
        /*0080*/ 	.byte	0x03, 0x5f
        /*0082*/ 	.short	0x0101


	//----- nvinfo : EIATTR_VRC_CTA_INIT_COUNT
	.align		4
        /*0084*/ 	.byte	0x02, 0x4a
	.zero		1
	.zero		1


	//----- nvinfo : EIATTR_EXIT_INSTR_OFFSETS
	.align		4
        /*0088*/ 	.byte	0x04, 0x1c
        /*008a*/ 	.short	(.L_83 - .L_82)


	//   ....[0]....
.L_82:
        /*008c*/ 	.word	0x00000070


	//   ....[1]....
        /*0090*/ 	.word	0x000000a0


	//   ....[2]....
        /*0094*/ 	.word	0x00000f90


	//----- nvinfo : EIATTR_CBANK_PARAM_SIZE
	.align		4
.L_83:
        /*0098*/ 	.byte	0x03, 0x19
        /*009a*/ 	.short	0x0024


	//----- nvinfo : EIATTR_PARAM_CBANK
	.align		4
        /*009c*/ 	.byte	0x04, 0x0a
        /*009e*/ 	.short	(.L_85 - .L_84)
	.align		4
.L_84:
        /*00a0*/ 	.word	index@(.nv.constant0._Z4sortPfPiiiiii)
        /*00a4*/ 	.short	0x0380
        /*00a6*/ 	.short	0x0024


	//----- nvinfo : EIATTR_SW_WAR
	.align		4
.L_85:
        /*00a8*/ 	.byte	0x04, 0x36
        /*00aa*/ 	.short	(.L_87 - .L_86)
.L_86:
        /*00ac*/ 	.word	0x00000008
.L_87:


//--------------------- .nv.info._Z15computeDistancePfiiS_iiiS_ --------------------------
	.section	.nv.info._Z15computeDistancePfiiS_iiiS_,"",@"SHT_CUDA_INFO"
	.sectionflags	@""
	.align	4


	//----- nvinfo : EIATTR_CUDA_API_VERSION
	.align		4
        /*0000*/ 	.byte	0x04, 0x37
        /*0002*/ 	.short	(.L_89 - .L_88)
.L_88:
        /*0004*/ 	.word	0x00000082


	//----- nvinfo : EIATTR_KPARAM_INFO
	.align		4
.L_89:
        /*0008*/ 	.byte	0x04, 0x17
        /*000a*/ 	.short	(.L_91 - .L_90)
.L_90:
        /*000c*/ 	.word	0x00000000
        /*0010*/ 	.short	0x0007
        /*0012*/ 	.short	0x0028
        /*0014*/ 	.byte	0x00, 0xf5, 0x21, 0x00


	//----- nvinfo : EIATTR_KPARAM_INFO
	.align		4
.L_91:
        /*0018*/ 	.byte	0x04, 0x17
        /*001a*/ 	.short	(.L_93 - .L_92)
.L_92:
        /*001c*/ 	.word	0x00000000
        /*0020*/ 	.short	0x0006
        /*0022*/ 	.short	0x0020
        /*0024*/ 	.byte	0x00, 0xf0, 0x11, 0x00


	//----- nvinfo : EIATTR_KPARAM_INFO
	.align		4
.L_93:
        /*0028*/ 	.byte	0x04, 0x17
        /*002a*/ 	.short	(.L_95 - .L_94)
.L_94:
        /*002c*/ 	.word	0x00000000
        /*0030*/ 	.short	0x0005
        /*0032*/ 	.short	0x001c
        /*0034*/ 	.byte	0x00, 0xf0, 0x11, 0x00


	//----- nvinfo : EIATTR_KPARAM_INFO
	.align		4
.L_95:
        /*0038*/ 	.byte	0x04, 0x17
        /*003a*/ 	.short	(.L_97 - .L_96)
.L_96:
        /*003c*/ 	.word	0x00000000
        /*0040*/ 	.short	0x0004
        /*0042*/ 	.short	0x0018
        /*0044*/ 	.byte	0x00, 0xf0, 0x11, 0x00


	//----- nvinfo : EIATTR_KPARAM_INFO
	.align		4
.L_97:
        /*0048*/ 	.byte	0x04, 0x17
        /*004a*/ 	.short	(.L_99 - .L_98)
.L_98:
        /*004c*/ 	.word	0x00000000
        /*0050*/ 	.short	0x0003
        /*0052*/ 	.short	0x0010
        /*0054*/ 	.byte	0x00, 0xf5, 0x21, 0x00


	//----- nvinfo : EIATTR_KPARAM_INFO
	.align		4
.L_99:
        /*0058*/ 	.byte	0x04, 0x17
        /*005a*/ 	.short	(.L_101 - .L_100)
.L_100:
        /*005c*/ 	.word	0x00000000
        /*0060*/ 	.short	0x0002
        /*0062*/ 	.short	0x000c
        /*0064*/ 	.byte	0x00, 0xf0, 0x11, 0x00


	//----- nvinfo : EIATTR_KPARAM_INFO
	.align		4
.L_101:
        /*0068*/ 	.byte	0x04, 0x17
        /*006a*/ 	.short	(.L_103 - .L_102)
.L_102:
        /*006c*/ 	.word	0x00000000
        /*0070*/ 	.short	0x0001
        /*0072*/ 	.short	0x0008
        /*0074*/ 	.byte	0x00, 0xf0, 0x11, 0x00


	//----- nvinfo : EIATTR_KPARAM_INFO
	.align		4
.L_103:
        /*0078*/ 	.byte	0x04, 0x17
        /*007a*/ 	.short	(.L_105 - .L_104)
.L_104:
        /*007c*/ 	.word	0x00000000
        /*0080*/ 	.short	0x0000
        /*0082*/ 	.short	0x0000
        /*0084*/ 	.byte	0x00, 0xf5, 0x21, 0x00


	//----- nvinfo : EIATTR_SPARSE_MMA_MASK
	.align		4
.L_105:
        /*0088*/ 	.byte	0x03, 0x50
        /*008a*/ 	.short	0x0000


	//----- nvinfo : EIATTR_MAXREG_COUNT
	.align		4
        /*008c*/ 	.byte	0x03, 0x1b
        /*008e*/ 	.short	0x00ff


	//----- nvinfo : EIATTR_NUM_BARRIERS
	.align		4
        /*0090*/ 	.byte	0x02, 0x4c
        /*0092*/ 	.byte	0x01
	.zero		1


	//----- nvinfo : EIATTR_MERCURY_ISA_VERSION
	.align		4
        /*0094*/ 	.byte	0x03, 0x5f
        /*0096*/ 	.short	0x0101


	//----- nvinfo : EIATTR_VRC_CTA_INIT_COUNT
	.align		4
        /*0098*/ 	.byte	0x02, 0x4a
	.zero		1
	.zero		1


	//----- nvinfo : EIATTR_EXIT_INSTR_OFFSETS
	.align		4
        /*009c*/ 	.byte	0x04, 0x1c
        /*009e*/ 	.short	(.L_107 - .L_106)


	//   ....[0]....
.L_106:
        /*00a0*/ 	.word	0x00000ae0


	//   ....[1]....
        /*00a4*/ 	.word	0x00000ba0


	//----- nvinfo : EIATTR_CRS_STACK_SIZE
	.align		4
.L_107:
        /*00a8*/ 	.byte	0x04, 0x1e
        /*00aa*/ 	.short	(.L_109 - .L_108)
.L_108:
        /*00ac*/ 	.word	0x00000000


	//----- nvinfo : EIATTR_CBANK_PARAM_SIZE
	.align		4
.L_109:
        /*00b0*/ 	.byte	0x03, 0x19
        /*00b2*/ 	.short	0x0030


	//----- nvinfo : EIATTR_PARAM_CBANK
	.align		4
        /*00b4*/ 	.byte	0x04, 0x0a
        /*00b6*/ 	.short	(.L_111 - .L_110)
	.align		4
.L_110:
        /*00b8*/ 	.word	index@(.nv.constant0._Z15computeDistancePfiiS_iiiS_)
        /*00bc*/ 	.short	0x0380
        /*00be*/ 	.short	0x0030


	//----- nvinfo : EIATTR_SW_WAR
	.align		4
.L_111:
        /*00c0*/ 	.byte	0x04, 0x36
        /*00c2*/ 	.short	(.L_113 - .L_112)
.L_112:
        /*00c4*/ 	.word	0x00000008
.L_113:


//--------------------- .nv.callgraph             --------------------------
	.section	.nv.callgraph,"",@"SHT_CUDA_CALLGRAPH"
	.align	4
	.sectionentsize	8
	.align		4
        /*0000*/ 	.word	0x00000000
	.align		4
        /*0004*/ 	.word	0xffffffff
	.align		4
        /*0008*/ 	.word	0x00000000
	.align		4
        /*000c*/ 	.word	0xfffffffe
	.align		4
        /*0010*/ 	.word	0x00000000
	.align		4
        /*0014*/ 	.word	0xfffffffd
	.align		4
        /*0018*/ 	.word	0x00000000
	.align		4
        /*001c*/ 	.word	0xfffffffc


//--------------------- .text._Z4meanPfiiS_i      --------------------------
	.section	.text._Z4meanPfiiS_i,"ax",@progbits
	.align	128
        .global         _Z4meanPfiiS_i
        .type           _Z4meanPfiiS_i,@function
        .size           _Z4meanPfiiS_i,(.L_x_43 - _Z4meanPfiiS_i)
        .other          _Z4meanPfiiS_i,@"STO_CUDA_ENTRY STV_DEFAULT"
_Z4meanPfiiS_i:
.text._Z4meanPfiiS_i:
[----:B------:R-:W-:Y:S01]  /*0000*/  LDC R1, c[0x0][0x37c] ;  /* 0x0000df00ff017b82 */ /* 0x000fe20000000800 */
[----:B------:R-:W0:Y:S07]  /*0010*/  S2R R3, SR_TID.X ;  /* 0x0000000000037919 */ /* 0x000e2e0000002100 */
[----:B------:R-:W0:Y:S01]  /*0020*/  S2UR UR4, SR_CTAID.X ;  /* 0x00000000000479c3 */ /* 0x000e220000002500 */
[----:B------:R-:W1:Y:S07]  /*0030*/  LDCU UR5, c[0x0][0x388] ;  /* 0x00007100ff0577ac */ /* 0x000e6e0008000800 */
[----:B------:R-:W0:Y:S02]  /*0040*/  LDC R0, c[0x0][0x360] ;  /* 0x0000d800ff007b82 */ /* 0x000e240000000800 */
[----:B0-----:R-:W-:-:S05]  /*0050*/  IMAD R0, R0, UR4, R3 ;  /* 0x0000000400007c24 */ /* 0x001fca000f8e0203 */
[----:B-1----:R-:W-:-:S13]  /*0060*/  ISETP.GE.U32.AND P0, PT, R0, UR5, PT ;  /* 0x0000000500007c0c */ /* 0x002fda000bf06070 */
[----:B------:R-:W-:Y:S05]  /*0070*/  @P0 EXIT ;  /* 0x000000000000094d */ /* 0x000fea0003800000 */
[----:B------:R-:W0:Y:S01]  /*0080*/  LDC R2, c[0x0][0x38c] ;  /* 0x0000e300ff027b82 */ /* 0x000e220000000800 */
[----:B------:R-:W0:Y:S01]  /*0090*/  LDCU UR6, c[0x0][0x398] ;  /* 0x00007300ff0677ac */ /* 0x000e220008000800 */
[----:B------:R-:W-:Y:S01]  /*00a0*/  IMAD.MOV.U32 R22, RZ, RZ, RZ ;  /* 0x000000ffff167224 */ /* 0x000fe200078e00ff */
[----:B------:R-:W1:Y:S01]  /*00b0*/  LDCU.64 UR4, c[0x0][0x358] ;  /* 0x00006b00ff0477ac */ /* 0x000e620008000a00 */
[----:B0-----:R-:W-:-:S05]  /*00c0*/  IMAD R3, R2, UR6, RZ ;  /* 0x0000000602037c24 */ /* 0x001fca000f8e02ff */
[----:B------:R-:W-:-:S13]  /*00d0*/  ISETP.GE.AND P0, PT, R3, 0x1, PT ;  /* 0x000000010300780c */ /* 0x000fda0003f06270 */
[----:B-1----:R-:W-:Y:S05]  /*00e0*/  @!P0 BRA `(.L_x_0) ;  /* 0x0000001000448947 */ /* 0x002fea0003800000 */
[----:B------:R-:W0:Y:S01]  /*00f0*/  I2F.U32.RP R6, R2 ;  /* 0x0000000200067306 */ /* 0x000e220000209000 */
[----:B------:R-:W-:Y:S01]  /*0100*/  VIMNMX R3, PT, PT, R3, R2, !PT ;  /* 0x0000000203037248 */ /* 0x000fe20007fe0100 */
[----:B------:R-:W-:Y:S01]  /*0110*/  IMAD.MOV.U32 R22, RZ, RZ, RZ ;  /* 0x000000ffff167224 */ /* 0x000fe200078e00ff */
[----:B------:R-:W-:-:S03]  /*0120*/  ISETP.NE.U32.AND P2, PT, R2, RZ, PT ;  /* 0x000000ff0200720c */ /* 0x000fc60003f45070 */
[----:B------:R-:W-:Y:S02]  /*0130*/  VIADD R3, R3, 0xffffffff ;  /* 0xffffffff03037836 */ /* 0x000fe40000000000 */
[----:B0-----:R-:W0:Y:S02]  /*0140*/  MUFU.RCP R6, R6 ;  /* 0x0000000600067308 */ /* 0x001e240000001000 */
[----:B0-----:R-:W-:-:S06]  /*0150*/  VIADD R4, R6, 0xffffffe ;  /* 0x0ffffffe06047836 */ /* 0x001fcc0000000000 */
[----:B------:R0:W1:Y:S02]  /*0160*/  F2I.FTZ.U32.TRUNC.NTZ R5, R4 ;  /* 0x0000000400057305 */ /* 0x000064000021f000 */
[----:B0-----:R-:W-:Y:S02]  /*0170*/  IMAD.MOV.U32 R4, RZ, RZ, RZ ;  /* 0x000000ffff047224 */ /* 0x001fe400078e00ff */
[----:B-1----:R-:W-:-:S04]  /*0180*/  IMAD.MOV R7, RZ, RZ, -R5 ;  /* 0x000000ffff077224 */ /* 0x002fc800078e0a05 */
[----:B------:R-:W-:-:S04]  /*0190*/  IMAD R7, R7, R2, RZ ;  /* 0x0000000207077224 */ /* 0x000fc800078e02ff */
[----:B------:R-:W-:-:S04]  /*01a0*/  IMAD.HI.U32 R8, R5, R7, R4 ;  /* 0x0000000705087227 */ /* 0x000fc800078e0004 */
[----:B------:R-:W-:Y:S02]  /*01b0*/  IMAD.MOV.U32 R7, RZ, RZ, RZ ;  /* 0x000000ffff077224 */ /* 0x000fe400078e00ff */
[----:B------:R-:W-:-:S04]  /*01c0*/  IMAD.HI.U32 R8, R8, R3, RZ ;  /* 0x0000000308087227 */ /* 0x000fc800078e00ff */
[----:B------:R-:W-:-:S04]  /*01d0*/  IMAD.MOV R5, RZ, RZ, -R8 ;  /* 0x000000ffff057224 */ /* 0x000fc800078e0a08 */
[----:B------:R-:W-:-:S05]  /*01e0*/  IMAD R3, R2, R5, R3 ;  /* 0x0000000502037224 */ /* 0x000fca00078e0203 */
[----:B------:R-:W-:-:S13]  /*01f0*/  ISETP.GE.U32.AND P0, PT, R3, R2, PT ;  /* 0x000000020300720c */ /* 0x000fda0003f06070 */
[----:B------:R-:W-:Y:S02]  /*0200*/  @P0 IMAD.IADD R3, R3, 0x1, -R2 ;  /* 0x0000000103030824 */ /* 0x000fe400078e0a02 */
[----:B------:R-:W-:-:S03]  /*0210*/  @P0 VIADD R8, R8, 0x1 ;  /* 0x0000000108080836 */ /* 0x000fc60000000000 */
[----:B------:R-:W-:-:S13]  /*0220*/  ISETP.GE.U32.AND P1, PT, R3, R2, PT ;  /* 0x000000020300720c */ /* 0x000fda0003f26070 */
[----:B------:R-:W-:Y:S01]  /*0230*/  @P1 VIADD R8, R8, 0x1 ;  /* 0x0000000108081836 */ /* 0x000fe20000000000 */
[----:B------:R-:W-:-:S04]  /*0240*/  @!P2 LOP3.LUT R8, RZ, R2, RZ, 0x33, !PT ;  /* 0x00000002ff08a212 */ /* 0x000fc800078e33ff */
[C---:B------:R-:W-:Y:S01]  /*0250*/  ISETP.GE.U32.AND P0, PT, R8.reuse, 0x3, PT ;  /* 0x000000030800780c */ /* 0x040fe20003f06070 */
[----:B------:R-:W-:-:S05]  /*0260*/  VIADD R8, R8, 0x1 ;  /* 0x0000000108087836 */ /* 0x000fca0000000000 */
[----:B------:R-:W-:-:S07]  /*0270*/  LOP3.LUT R4, R8, 0x3, RZ, 0xc0, !PT ;  /* 0x0000000308047812 */ /* 0x000fce00078ec0ff */
[----:B------:R-:W-:Y:S05]  /*0280*/  @!P0 BRA `(.L_x_1) ;  /* 0x0000000c00a48947 */ /* 0x000fea0003800000 */
[----:B------:R-:W-:Y:S01]  /*0290*/  LOP3.LUT R6, R8, 0xfffffffc, RZ, 0xc0, !PT ;  /* 0xfffffffc08067812 */ /* 0x000fe200078ec0ff */
[----:B------:R-:W0:Y:S01]  /*02a0*/  LDC R3, c[0x0][0x38c] ;  /* 0x0000e300ff037b82 */ /* 0x000e220000000800 */
[----:B------:R-:W1:Y:S01]  /*02b0*/  LDCU.64 UR10, c[0x0][0x380] ;  /* 0x00007000ff0a77ac */ /* 0x000e620008000a00 */
[C---:B------:R-:W-:Y:S02]  /*02c0*/  IMAD.SHL.U32 R25, R2.reuse, 0x2, RZ ;  /* 0x0000000202197824 */ /* 0x040fe400078e00ff */
[----:B------:R-:W-:Y:S02]  /*02d0*/  IMAD.MOV R6, RZ, RZ, -R6 ;  /* 0x000000ffff067224 */ /* 0x000fe400078e0a06 */
[----:B------:R-:W-:Y:S02]  /*02e0*/  IMAD R23, R2, 0x3, RZ ;  /* 0x0000000302177824 */ /* 0x000fe400078e02ff */
[----:B------:R-:W-:Y:S01]  /*02f0*/  IMAD.MOV.U32 R22, RZ, RZ, RZ ;  /* 0x000000ffff167224 */ /* 0x000fe200078e00ff */
[----:B------:R-:W-:Y:S01]  /*0300*/  ISETP.GE.AND P0, PT, R6, RZ, PT ;  /* 0x000000ff0600720c */ /* 0x000fe20003f06270 */
[----:B------:R-:W-:-:S12]  /*0310*/  IMAD.MOV.U32 R7, RZ, RZ, RZ ;  /* 0x000000ffff077224 */ /* 0x000fd800078e00ff */
[----:B-1----:R-:W-:Y:S05]  /*0320*/  @P0 BRA `(.L_x_2) ;  /* 0x0000000800fc0947 */ /* 0x002fea0003800000 */
[----:B------:R-:W-:Y:S01]  /*0330*/  IMAD.MOV R5, RZ, RZ, -R6 ;  /* 0x000000ffff057224 */ /* 0x000fe200078e0a06 */
[----:B------:R-:W-:-:S04]  /*0340*/  PLOP3.LUT P0, PT, PT, PT, PT, 0x80, 0x8 ;  /* 0x000000000008781c */ /* 0x000fc80003f0f070 */
[----:B------:R-:W-:-:S13]  /*0350*/  ISETP.GT.AND P1, PT, R5, 0xc, PT ;  /* 0x0000000c0500780c */ /* 0x000fda0003f24270 */
[----:B------:R-:W-:Y:S05]  /*0360*/  @!P1 BRA `(.L_x_3) ;  /* 0x0000000400e49947 */ /* 0x000fea0003800000 */
[----:B------:R-:W-:Y:S01]  /*0370*/  PLOP3.LUT P0, PT, PT, PT, PT, 0x8, 0x80 ;  /* 0x000000000080781c */ /* 0x000fe20003f0e170 */
[----:B------:R-:W1:-:S12]  /*0380*/  LDCU.64 UR8, c[0x0][0x380] ;  /* 0x00007000ff0877ac */ /* 0x000e580008000a00 */
.L_x_4:
[----:B------:R-:W-:-:S04]  /*0390*/  IADD3 R5, P1, PT, R0, R7, RZ ;  /* 0x0000000700057210 */ /* 0x000fc80007f3e0ff */
[----:B------:R-:W-:Y:S02]  /*03a0*/  LEA.HI.X.SX32 R8, R7, RZ, 0x1, P1 ;  /* 0x000000ff07087211 */ /* 0x000fe400008f0eff */
[----:B-1----:R-:W-:-:S04]  /*03b0*/  LEA R10, P1, R5, UR8, 0x2 ;  /* 0x00000008050a7c11 */ /* 0x002fc8000f8210ff */
[----:B------:R-:W-:-:S05]  /*03c0*/  LEA.HI.X R11, R5, UR9, R8, 0x2, P1 ;  /* 0x00000009050b7c11 */ /* 0x000fca00088f1408 */
[----:B------:R1:W2:Y:S01]  /*03d0*/  LDG.E R5, desc[UR4][R10.64] ;  /* 0x000000040a057981 */ /* 0x0002a2000c1e1900 */
[----:B0-----:R-:W-:Y:S01]  /*03e0*/  IADD3 R15, P1, PT, R0, R3, RZ ;  /* 0x00000003000f7210 */ /* 0x001fe20007f3e0ff */
[----:B------:R-:W-:Y:S01]  /*03f0*/  IMAD R29, R2, 0x4, R3 ;  /* 0x00000004021d7824 */ /* 0x000fe200078e0203 */
[----:B------:R-:W-:Y:S01]  /*0400*/  IADD3 R13, P3, PT, R0, R25, RZ ;  /* 0x00000019000d7210 */ /* 0x000fe20007f7e0ff */
[C---:B------:R-:W-:Y:S01]  /*0410*/  IMAD R7, R2.reuse, 0x2, R7 ;  /* 0x0000000202077824 */ /* 0x040fe200078e0207 */
[----:B------:R-:W-:Y:S02]  /*0420*/  LEA.HI.X.SX32 R20, R3, RZ, 0x1, P1 ;  /* 0x000000ff03147211 */ /* 0x000fe400008f0eff */
[----:B------:R-:W-:Y:S01]  /*0430*/  LEA R16, P1, R15, UR8, 0x2 ;  /* 0x000000080f107c11 */ /* 0x000fe2000f8210ff */
[----:B------:R-:W-:Y:S01]  /*0440*/  IMAD R7, R2, 0x2, R7 ;  /* 0x0000000202077824 */ /* 0x000fe200078e0207 */
[----:B------:R-:W-:Y:S02]  /*0450*/  IADD3 R9, P2, PT, R0, R23, RZ ;  /* 0x0000001700097210 */ /* 0x000fe40007f5e0ff */
[----:B------:R-:W-:Y:S01]  /*0460*/  LEA.HI.X.SX32 R18, R25, RZ, 0x1, P3 ;  /* 0x000000ff19127211 */ /* 0x000fe200018f0eff */
[----:B------:R-:W-:Y:S01]  /*0470*/  IMAD R25, R2, 0x4, R25 ;  /* 0x0000000402197824 */ /* 0x000fe200078e0219 */
[----:B------:R-:W-:-:S02]  /*0480*/  LEA.HI.X R17, R15, UR9, R20, 0x2, P1 ;  /* 0x000000090f117c11 */ /* 0x000fc400088f1414 */
[----:B------:R-:W-:Y:S02]  /*0490*/  LEA R12, P3, R13, UR8, 0x2 ;  /* 0x000000080d0c7c11 */ /* 0x000fe4000f8610ff */
[----:B------:R-:W-:Y:S02]  /*04a0*/  IADD3 R15, P1, PT, R0, R29, RZ ;  /* 0x0000001d000f7210 */ /* 0x000fe40007f3e0ff */
[----:B------:R-:W-:Y:S01]  /*04b0*/  LEA.HI.X.SX32 R14, R23, RZ, 0x1, P2 ;  /* 0x000000ff170e7211 */ /* 0x000fe200010f0eff */
[----:B------:R-:W-:Y:S01]  /*04c0*/  IMAD R23, R2, 0x4, R23 ;  /* 0x0000000402177824 */ /* 0x000fe200078e0217 */
[----:B------:R-:W-:Y:S02]  /*04d0*/  LEA R8, P2, R9, UR8, 0x2 ;  /* 0x0000000809087c11 */ /* 0x000fe4000f8410ff */
[----:B------:R-:W-:Y:S02]  /*04e0*/  LEA.HI.X R13, R13, UR9, R18, 0x2, P3 ;  /* 0x000000090d0d7c11 */ /* 0x000fe400098f1412 */
[----:B------:R-:W-:-:S02]  /*04f0*/  LEA.HI.X.SX32 R24, R29, RZ, 0x1, P1 ;  /* 0x000000ff1d187211 */ /* 0x000fc400008f0eff */
[----:B-1----:R-:W-:Y:S02]  /*0500*/  IADD3 R11, P3, PT, R0, R25, RZ ;  /* 0x00000019000b7210 */ /* 0x002fe40007f7e0ff */
[----:B------:R-:W-:Y:S02]  /*0510*/  LEA R26, P1, R15, UR8, 0x2 ;  /* 0x000000080f1a7c11 */ /* 0x000fe4000f8210ff */
[----:B------:R-:W-:Y:S02]  /*0520*/  LEA.HI.X R9, R9, UR9, R14, 0x2, P2 ;  /* 0x0000000909097c11 */ /* 0x000fe400090f140e */
[----:B------:R-:W-:Y:S02]  /*0530*/  LEA.HI.X.SX32 R14, R25, RZ, 0x1, P3 ;  /* 0x000000ff190e7211 */ /* 0x000fe400018f0eff */
[----:B------:R-:W-:Y:S02]  /*0540*/  LEA.HI.X R27, R15, UR9, R24, 0x2, P1 ;  /* 0x000000090f1b7c11 */ /* 0x000fe400088f1418 */
[----:B------:R-:W-:-:S02]  /*0550*/  LEA R18, P3, R11, UR8, 0x2 ;  /* 0x000000080b127c11 */ /* 0x000fc4000f8610ff */
[C---:B------:R-:W-:Y:S02]  /*0560*/  IADD3 R15, P1, PT, R0.reuse, R7, RZ ;  /* 0x00000007000f7210 */ /* 0x040fe40007f3e0ff */
[----:B------:R-:W-:Y:S01]  /*0570*/  IADD3 R3, P2, PT, R0, R23, RZ ;  /* 0x0000001700037210 */ /* 0x000fe20007f5e0ff */
[C---:B------:R-:W-:Y:S01]  /*0580*/  IMAD R29, R2.reuse, 0x4, R29 ;  /* 0x00000004021d7824 */ /* 0x040fe200078e021d */
[----:B------:R-:W-:Y:S02]  /*0590*/  LEA.HI.X R19, R11, UR9, R14, 0x2, P3 ;  /* 0x000000090b137c11 */ /* 0x000fe400098f140e */
[----:B------:R-:W-:Y:S01]  /*05a0*/  LEA.HI.X.SX32 R24, R7, RZ, 0x1, P1 ;  /* 0x000000ff07187211 */ /* 0x000fe200008f0eff */
[----:B------:R-:W-:Y:S01]  /*05b0*/  IMAD R25, R2, 0x4, R25 ;  /* 0x0000000402197824 */ /* 0x000fe200078e0219 */
[----:B------:R-:W-:Y:S01]  /*05c0*/  LEA R14, P1, R15, UR8, 0x2 ;  /* 0x000000080f0e7c11 */ /* 0x000fe2000f8210ff */
[----:B------:R0:W3:Y:S01]  /*05d0*/  LDG.E R11, desc[UR4][R12.64] ;  /* 0x000000040c0b7981 */ /* 0x0000e2000c1e1900 */
[----:B------:R-:W-:-:S02]  /*05e0*/  LEA.HI.X.SX32 R10, R23, RZ, 0x1, P2 ;  /* 0x000000ff170a7211 */ /* 0x000fc400010f0eff */
[----:B------:R-:W-:Y:S02]  /*05f0*/  LEA R20, P2, R3, UR8, 0x2 ;  /* 0x0000000803147c11 */ /* 0x000fe4000f8410ff */
[----:B------:R-:W-:Y:S02]  /*0600*/  LEA.HI.X R15, R15, UR9, R24, 0x2, P1 ;  /* 0x000000090f0f7c11 */ /* 0x000fe400088f1418 */
[C---:B------:R-:W-:Y:S02]  /*0610*/  IADD3 R24, P1, PT, R0.reuse, R29, RZ ;  /* 0x0000001d00187210 */ /* 0x040fe40007f3e0ff */
[----:B------:R-:W-:Y:S02]  /*0620*/  LEA.HI.X R21, R3, UR9, R10, 0x2, P2 ;  /* 0x0000000903157c11 */ /* 0x000fe400090f140a */
[----:B------:R1:W4:Y:S01]  /*0630*/  LDG.E R3, desc[UR4][R16.64] ;  /* 0x0000000410037981 */ /* 0x000322000c1e1900 */
[----:B------:R-:W-:Y:S01]  /*0640*/  IADD3 R28, P2, PT, R0, R25, RZ ;  /* 0x00000019001c7210 */ /* 0x000fe20007f5e0ff */
[----:B------:R-:W-:-:S02]  /*0650*/  IMAD R23, R2, 0x4, R23 ;  /* 0x0000000402177824 */ /* 0x000fc400078e0217 */
[----:B------:R-:W5:Y:S01]  /*0660*/  LDG.E R10, desc[UR4][R8.64] ;  /* 0x00000004080a7981 */ /* 0x000f62000c1e1900 */
[----:B0-----:R-:W-:Y:S02]  /*0670*/  LEA.HI.X.SX32 R13, R25, RZ, 0x1, P2 ;  /* 0x000000ff190d7211 */ /* 0x001fe400010f0eff */
[----:B-1----:R-:W-:Y:S02]  /*0680*/  LEA.HI.X.SX32 R17, R29, RZ, 0x1, P1 ;  /* 0x000000ff1d117211 */ /* 0x002fe400008f0eff */
[----:B------:R-:W-:Y:S02]  /*0690*/  LEA R16, P1, R24, UR8, 0x2 ;  /* 0x0000000818107c11 */ /* 0x000fe4000f8210ff */
[----:B------:R-:W-:Y:S01]  /*06a0*/  LEA R12, P2, R28, UR8, 0x2 ;  /* 0x000000081c0c7c11 */ /* 0x000fe2000f8410ff */
[----:B------:R0:W5:Y:S01]  /*06b0*/  LDG.E R8, desc[UR4][R18.64] ;  /* 0x0000000412087981 */ /* 0x000162000c1e1900 */
[----:B------:R-:W-:Y:S01]  /*06c0*/  LEA.HI.X R17, R24, UR9, R17, 0x2, P1 ;  /* 0x0000000918117c11 */ /* 0x000fe200088f1411 */
[----:B------:R-:W-:Y:S01]  /*06d0*/  IMAD R24, R2, 0x2, R7 ;  /* 0x0000000202187824 */ /* 0x000fe200078e0207 */
[----:B------:R-:W-:Y:S01]  /*06e0*/  LEA.HI.X R13, R28, UR9, R13, 0x2, P2 ;  /* 0x000000091c0d7c11 */ /* 0x000fe200090f140d */
[----:B------:R1:W5:Y:S04]  /*06f0*/  LDG.E R9, desc[UR4][R26.64] ;  /* 0x000000041a097981 */ /* 0x000368000c1e1900 */
[----:B------:R-:W5:Y:S01]  /*0700*/  LDG.E R7, desc[UR4][R20.64] ;  /* 0x0000000414077981 */ /* 0x000f62000c1e1900 */
[----:B0-----:R-:W-:-:S03]  /*0710*/  IMAD R19, R2, 0x2, R24 ;  /* 0x0000000202137824 */ /* 0x001fc600078e0218 */
[----:B------:R0:W5:Y:S01]  /*0720*/  LDG.E R24, desc[UR4][R14.64] ;  /* 0x000000040e187981 */ /* 0x000162000c1e1900 */
[C---:B-1----:R-:W-:Y:S02]  /*0730*/  IADD3 R27, P2, PT, R0.reuse, R23, RZ ;  /* 0x00000017001b7210 */ /* 0x042fe40007f5e0ff */
[----:B------:R-:W-:Y:S01]  /*0740*/  IADD3 R28, P1, PT, R0, R19, RZ ;  /* 0x00000013001c7210 */ /* 0x000fe20007f3e0ff */
[----:B------:R1:W5:Y:S01]  /*0750*/  LDG.E R26, desc[UR4][R16.64] ;  /* 0x00000004101a7981 */ /* 0x000362000c1e1900 */
[----:B0-----:R-:W-:Y:S01]  /*0760*/  LEA.HI.X.SX32 R14, R23, RZ, 0x1, P2 ;  /* 0x000000ff170e7211 */ /* 0x001fe200010f0eff */
[C---:B------:R-:W-:Y:S01]  /*0770*/  IMAD R15, R2.reuse, 0x2, R19 ;  /* 0x00000002020f7824 */ /* 0x040fe200078e0213 */
[----:B------:R-:W-:Y:S02]  /*0780*/  LEA R18, P2, R27, UR8, 0x2 ;  /* 0x000000081b127c11 */ /* 0x000fe4000f8410ff */
[----:B-1----:R-:W-:Y:S02]  /*0790*/  LEA.HI.X.SX32 R17, R19, RZ, 0x1, P1 ;  /* 0x000000ff13117211 */ /* 0x002fe400008f0eff */
[----:B------:R-:W-:Y:S01]  /*07a0*/  LEA.HI.X R19, R27, UR9, R14, 0x2, P2 ;  /* 0x000000091b137c11 */ /* 0x000fe200090f140e */
[----:B------:R-:W-:Y:S01]  /*07b0*/  IMAD R27, R2, 0x2, R15 ;  /* 0x00000002021b7824 */ /* 0x000fe200078e020f */
[----:B------:R-:W-:Y:S01]  /*07c0*/  LEA R20, P1, R28, UR8, 0x2 ;  /* 0x000000081c147c11 */ /* 0x000fe2000f8210ff */
[----:B------:R-:W-:-:S02]  /*07d0*/  IMAD R29, R2, 0x4, R29 ;  /* 0x00000004021d7824 */ /* 0x000fc400078e021d */
[----:B------:R-:W-:Y:S01]  /*07e0*/  IMAD R25, R2, 0x4, R25 ;  /* 0x0000000402197824 */ /* 0x000fe200078e0219 */
[----:B------:R-:W-:Y:S01]  /*07f0*/  LEA.HI.X R21, R28, UR9, R17, 0x2, P1 ;  /* 0x000000091c157c11 */ /* 0x000fe200088f1411 */
[----:B------:R-:W-:Y:S01]  /*0800*/  IMAD R23, R2, 0x4, R23 ;  /* 0x0000000402177824 */ /* 0x000fe200078e0217 */
[C---:B------:R-:W-:Y:S01]  /*0810*/  IADD3 R15, P1, PT, R0.reuse, R27, RZ ;  /* 0x0000001b000f7210 */ /* 0x040fe20007f3e0ff */
[----:B------:R0:W5:Y:S01]  /*0820*/  LDG.E R28, desc[UR4][R12.64] ;  /* 0x000000040c1c7981 */ /* 0x000162000c1e1900 */
[----:B------:R-:W-:Y:S02]  /*0830*/  IADD3 R17, P2, PT, R0, R29, RZ ;  /* 0x0000001d00117210 */ /* 0x000fe40007f5e0ff */
[----:B------:R-:W-:Y:S01]  /*0840*/  LEA.HI.X.SX32 R16, R27, RZ, 0x1, P1 ;  /* 0x000000ff1b107211 */ /* 0x000fe200008f0eff */
[----:B------:R1:W5:Y:S01]  /*0850*/  LDG.E R20, desc[UR4][R20.64] ;  /* 0x0000000414147981 */ /* 0x000362000c1e1900 */
[----:B------:R-:W-:-:S03]  /*0860*/  LEA R14, P1, R15, UR8, 0x2 ;  /* 0x000000080f0e7c11 */ /* 0x000fc6000f8210ff */
[----:B------:R-:W5:Y:S01]  /*0870*/  LDG.E R18, desc[UR4][R18.64] ;  /* 0x0000000412127981 */ /* 0x000f62000c1e1900 */
[----:B------:R-:W-:Y:S02]  /*0880*/  LEA.HI.X R15, R15, UR9, R16, 0x2, P1 ;  /* 0x000000090f0f7c11 */ /* 0x000fe400088f1410 */
[----:B0-----:R-:W-:Y:S02]  /*0890*/  LEA.HI.X.SX32 R12, R29, RZ, 0x1, P2 ;  /* 0x000000ff1d0c7211 */ /* 0x001fe400010f0eff */
[C---:B------:R-:W-:Y:S01]  /*08a0*/  LEA R16, P1, R17.reuse, UR8, 0x2 ;  /* 0x0000000811107c11 */ /* 0x040fe2000f8210ff */
[----:B------:R-:W5:Y:S03]  /*08b0*/  LDG.E R14, desc[UR4][R14.64] ;  /* 0x000000040e0e7981 */ /* 0x000f66000c1e1900 */
[----:B------:R-:W-:Y:S02]  /*08c0*/  LEA.HI.X R17, R17, UR9, R12, 0x2, P1 ;  /* 0x0000000911117c11 */ /* 0x000fe400088f140c */
[----:B------:R-:W-:-:S03]  /*08d0*/  IADD3 R13, P1, PT, R0, R25, RZ ;  /* 0x00000019000d7210 */ /* 0x000fc60007f3e0ff */
[----:B------:R0:W5:Y:S01]  /*08e0*/  LDG.E R19, desc[UR4][R16.64] ;  /* 0x0000000410137981 */ /* 0x000162000c1e1900 */
[----:B-1----:R-:W-:Y:S02]  /*08f0*/  LEA.HI.X.SX32 R21, R25, RZ, 0x1, P1 ;  /* 0x000000ff19157211 */ /* 0x002fe400008f0eff */
[----:B------:R-:W-:-:S04]  /*0900*/  LEA R12, P1, R13, UR8, 0x2 ;  /* 0x000000080d0c7c11 */ /* 0x000fc8000f8210ff */
[----:B------:R-:W-:Y:S02]  /*0910*/  LEA.HI.X R13, R13, UR9, R21, 0x2, P1 ;  /* 0x000000090d0d7c11 */ /* 0x000fe400088f1415 */
[----:B------:R-:W-:-:S03]  /*0920*/  IADD3 R21, P1, PT, R0, R23, RZ ;  /* 0x0000001700157210 */ /* 0x000fc60007f3e0ff */
[----:B------:R-:W5:Y:S01]  /*0930*/  LDG.E R12, desc[UR4][R12.64] ;  /* 0x000000040c0c7981 */ /* 0x000f62000c1e1900 */
[----:B--2---:R-:W-:Y:S01]  /*0940*/  FADD R22, R5, R22 ;  /* 0x0000001605167221 */ /* 0x004fe20000000000 */
[----:B------:R-:W-:Y:S02]  /*0950*/  LEA.HI.X.SX32 R5, R23, RZ, 0x1, P1 ;  /* 0x000000ff17057211 */ /* 0x000fe400008f0eff */
[----:B0-----:R-:W-:-:S04]  /*0960*/  LEA R16, P1, R21, UR8, 0x2 ;  /* 0x0000000815107c11 */ /* 0x001fc8000f8210ff */
[----:B------:R-:W-:-:S05]  /*0970*/  LEA.HI.X R17, R21, UR9, R5, 0x2, P1 ;  /* 0x0000000915117c11 */ /* 0x000fca00088f1405 */
[----:B------:R-:W2:Y:S01]  /*0980*/  LDG.E R16, desc[UR4][R16.64] ;  /* 0x0000000410107981 */ /* 0x000ea2000c1e1900 */
[----:B------:R-:W-:-:S05]  /*0990*/  VIADD R6, R6, 0x10 ;  /* 0x0000001006067836 */ /* 0x000fca0000000000 */
[----:B------:R-:W-:Y:S01]  /*09a0*/  ISETP.GE.AND P1, PT, R6, -0xc, PT ;  /* 0xfffffff40600780c */ /* 0x000fe20003f26270 */
[----:B----4-:R-:W-:-:S04]  /*09b0*/  FADD R22, R22, R3 ;  /* 0x0000000316167221 */ /* 0x010fc80000000000 */
[----:B---3--:R-:W-:-:S04]  /*09c0*/  FADD R11, R22, R11 ;  /* 0x0000000b160b7221 */ /* 0x008fc80000000000 */
[----:B-----5:R-:W-:-:S04]  /*09d0*/  FADD R11, R11, R10 ;  /* 0x0000000a0b0b7221 */ /* 0x020fc80000000000 */
[----:B------:R-:W-:-:S04]  /*09e0*/  FADD R24, R11, R24 ;  /* 0x000000180b187221 */ /* 0x000fc80000000000 */
        /* <DEDUP_REMOVED lines=8> */
[----:B------:R-:W-:Y:S01]  /*0a70*/  FADD R19, R14, R19 ;  /* 0x000000130e137221 */ /* 0x000fe20000000000 */
[C---:B------:R-:W-:Y:S02]  /*0a80*/  IMAD R7, R2.reuse, 0x2, R27 ;  /* 0x0000000202077824 */ /* 0x040fe400078e021b */
[C---:B------:R-:W-:Y:S02]  /*0a90*/  IMAD R3, R2.reuse, 0x4, R29 ;  /* 0x0000000402037824 */ /* 0x040fe400078e021d */
[C---:B------:R-:W-:Y:S02]  /*0aa0*/  IMAD R25, R2.reuse, 0x4, R25 ;  /* 0x0000000402197824 */ /* 0x040fe400078e0219 */
[----:B------:R-:W-:Y:S01]  /*0ab0*/  FADD R19, R19, R12 ;  /* 0x0000000c13137221 */ /* 0x000fe20000000000 */
[C---:B------:R-:W-:Y:S02]  /*0ac0*/  IMAD R23, R2.reuse, 0x4, R23 ;  /* 0x0000000402177824 */ /* 0x040fe400078e0217 */
[----:B------:R-:W-:-:S02]  /*0ad0*/  IMAD R7, R2, 0x2, R7 ;  /* 0x0000000202077824 */ /* 0x000fc400078e0207 */
[----:B--2---:R-:W-:Y:S01]  /*0ae0*/  FADD R22, R19, R16 ;  /* 0x0000001013167221 */ /* 0x004fe20000000000 */
[----:B------:R-:W-:Y:S06]  /*0af0*/  @!P1 BRA `(.L_x_4) ;  /* 0xfffffff800249947 */ /* 0x000fec000383ffff */
.L_x_3:
[----:B------:R-:W-:-:S05]  /*0b00*/  IMAD.MOV R5, RZ, RZ, -R6 ;  /* 0x000000ffff057224 */ /* 0x000fca00078e0a06 */
[----:B------:R-:W-:-:S13]  /*0b10*/  ISETP.GT.AND P1, PT, R5, 0x4, PT ;  /* 0x000000040500780c */ /* 0x000fda0003f24270 */
[----:B------:R-:W-:Y:S05]  /*0b20*/  @!P1 BRA `(.L_x_5) ;  /* 0x0000000000f49947 */ /* 0x000fea0003800000 */
[----:B------:R-:W1:Y:S01]  /*0b30*/  LDCU.64 UR8, c[0x0][0x380] ;  /* 0x00007000ff0877ac */ /* 0x000e620008000a00 */
[C---:B------:R-:W-:Y:S02]  /*0b40*/  IADD3 R9, P0, PT, R0.reuse, R7, RZ ;  /* 0x0000000700097210 */ /* 0x040fe40007f1e0ff */
[----:B0-----:R-:W-:Y:S02]  /*0b50*/  IADD3 R5, P1, PT, R0, R3, RZ ;  /* 0x0000000300057210 */ /* 0x001fe40007f3e0ff */
[----:B------:R-:W-:Y:S02]  /*0b60*/  LEA.HI.X.SX32 R10, R7, RZ, 0x1, P0 ;  /* 0x000000ff070a7211 */ /* 0x000fe400000f0eff */
[----:B------:R-:W-:Y:S01]  /*0b70*/  LEA.HI.X.SX32 R8, R3, RZ, 0x1, P1 ;  /* 0x000000ff03087211 */ /* 0x000fe200008f0eff */
[----:B------:R-:W-:Y:S01]  /*0b80*/  IMAD R3, R2, 0x4, R3 ;  /* 0x0000000402037824 */ /* 0x000fe200078e0203 */
[----:B-1----:R-:W-:Y:S02]  /*0b90*/  LEA R14, P0, R9, UR8, 0x2 ;  /* 0x00000008090e7c11 */ /* 0x002fe4000f8010ff */
[----:B------:R-:W-:-:S02]  /*0ba0*/  LEA R16, P1, R5, UR8, 0x2 ;  /* 0x0000000805107c11 */ /* 0x000fc4000f8210ff */
[----:B------:R-:W-:Y:S02]  /*0bb0*/  LEA.HI.X R15, R9, UR9, R10, 0x2, P0 ;  /* 0x00000009090f7c11 */ /* 0x000fe400080f140a */
[----:B------:R-:W-:Y:S01]  /*0bc0*/  LEA.HI.X R17, R5, UR9, R8, 0x2, P1 ;  /* 0x0000000905117c11 */ /* 0x000fe200088f1408 */
[----:B------:R-:W-:Y:S01]  /*0bd0*/  IMAD R5, R2, 0x2, R7 ;  /* 0x0000000202057824 */ /* 0x000fe200078e0207 */
[C---:B------:R-:W-:Y:S02]  /*0be0*/  IADD3 R11, P0, PT, R0.reuse, R25, RZ ;  /* 0x00000019000b7210 */ /* 0x040fe40007f1e0ff */
[----:B------:R-:W-:Y:S01]  /*0bf0*/  IADD3 R7, P2, PT, R0, R3, RZ ;  /* 0x0000000300077210 */ /* 0x000fe20007f5e0ff */
[----:B------:R-:W-:Y:S01]  /*0c00*/  IMAD R5, R2, 0x2, R5 ;  /* 0x0000000202057824 */ /* 0x000fe200078e0205 */
[----:B------:R-:W-:Y:S02]  /*0c10*/  LEA.HI.X.SX32 R24, R25, RZ, 0x1, P0 ;  /* 0x000000ff19187211 */ /* 0x000fe400000f0eff */
[----:B------:R-:W-:-:S02]  /*0c20*/  IADD3 R9, P1, PT, R0, R23, RZ ;  /* 0x0000001700097210 */ /* 0x000fc40007f3e0ff */
[----:B------:R-:W-:Y:S02]  /*0c30*/  LEA R12, P0, R11, UR8, 0x2 ;  /* 0x000000080b0c7c11 */ /* 0x000fe4000f8010ff */
[----:B------:R-:W-:Y:S02]  /*0c40*/  LEA.HI.X.SX32 R18, R3, RZ, 0x1, P2 ;  /* 0x000000ff03127211 */ /* 0x000fe400010f0eff */
[----:B------:R-:W-:Y:S02]  /*0c50*/  LEA R10, P2, R7, UR8, 0x2 ;  /* 0x00000008070a7c11 */ /* 0x000fe4000f8410ff */
[----:B------:R-:W-:Y:S02]  /*0c60*/  LEA.HI.X.SX32 R20, R23, RZ, 0x1, P1 ;  /* 0x000000ff17147211 */ /* 0x000fe400008f0eff */
[----:B------:R-:W-:Y:S02]  /*0c70*/  LEA.HI.X R13, R11, UR9, R24, 0x2, P0 ;  /* 0x000000090b0d7c11 */ /* 0x000fe400080f1418 */
[----:B------:R-:W-:-:S02]  /*0c80*/  LEA R8, P1, R9, UR8, 0x2 ;  /* 0x0000000809087c11 */ /* 0x000fc4000f8210ff */
[----:B------:R-:W-:Y:S01]  /*0c90*/  LEA.HI.X R11, R7, UR9, R18, 0x2, P2 ;  /* 0x00000009070b7c11 */ /* 0x000fe200090f1412 */
[----:B------:R-:W-:Y:S01]  /*0ca0*/  IMAD R25, R2, 0x4, R25 ;  /* 0x0000000402197824 */ /* 0x000fe200078e0219 */
[----:B------:R0:W2:Y:S01]  /*0cb0*/  LDG.E R7, desc[UR4][R14.64] ;  /* 0x000000040e077981 */ /* 0x0000a2000c1e1900 */
[----:B------:R-:W-:Y:S02]  /*0cc0*/  IADD3 R19, P0, PT, R0, R5, RZ ;  /* 0x0000000500137210 */ /* 0x000fe40007f1e0ff */
[----:B------:R-:W-:Y:S01]  /*0cd0*/  LEA.HI.X R9, R9, UR9, R20, 0x2, P1 ;  /* 0x0000000909097c11 */ /* 0x000fe200088f1414 */
[----:B------:R-:W3:Y:S01]  /*0ce0*/  LDG.E R12, desc[UR4][R12.64] ;  /* 0x000000040c0c7981 */ /* 0x000ee2000c1e1900 */
[----:B------:R-:W-:-:S03]  /*0cf0*/  LEA.HI.X.SX32 R26, R5, RZ, 0x1, P0 ;  /* 0x000000ff051a7211 */ /* 0x000fc600000f0eff */
[----:B------:R1:W4:Y:S01]  /*0d00*/  LDG.E R20, desc[UR4][R16.64] ;  /* 0x0000000410147981 */ /* 0x000322000c1e1900 */
[C---:B------:R-:W-:Y:S01]  /*0d10*/  LEA R18, P0, R19.reuse, UR8, 0x2 ;  /* 0x0000000813127c11 */ /* 0x040fe2000f8010ff */
[----:B------:R-:W-:Y:S01]  /*0d20*/  IMAD R23, R2, 0x4, R23 ;  /* 0x0000000402177824 */ /* 0x000fe200078e0217 */
[----:B------:R-:W-:Y:S01]  /*0d30*/  IADD3 R24, P1, PT, R0, R25, RZ ;  /* 0x0000001900187210 */ /* 0x000fe20007f3e0ff */
[----:B------:R-:W5:Y:S01]  /*0d40*/  LDG.E R8, desc[UR4][R8.64] ;  /* 0x0000000408087981 */ /* 0x000f62000c1e1900 */
[----:B------:R-:W-:Y:S02]  /*0d50*/  LEA.HI.X R19, R19, UR9, R26, 0x2, P0 ;  /* 0x0000000913137c11 */ /* 0x000fe400080f141a */
[----:B------:R-:W-:Y:S01]  /*0d60*/  LEA.HI.X.SX32 R27, R25, RZ, 0x1, P1 ;  /* 0x000000ff191b7211 */ /* 0x000fe200008f0eff */
[----:B------:R-:W5:Y:S01]  /*0d70*/  LDG.E R10, desc[UR4][R10.64] ;  /* 0x000000040a0a7981 */ /* 0x000f62000c1e1900 */
[----:B0-----:R-:W-:Y:S02]  /*0d80*/  LEA R14, P0, R24, UR8, 0x2 ;  /* 0x00000008180e7c11 */ /* 0x001fe4000f8010ff */
[----:B------:R-:W-:Y:S01]  /*0d90*/  IADD3 R21, P1, PT, R0, R23, RZ ;  /* 0x0000001700157210 */ /* 0x000fe20007f3e0ff */
[----:B------:R-:W5:Y:S01]  /*0da0*/  LDG.E R18, desc[UR4][R18.64] ;  /* 0x0000000412127981 */ /* 0x000f62000c1e1900 */
[----:B------:R-:W-:-:S02]  /*0db0*/  LEA.HI.X R15, R24, UR9, R27, 0x2, P0 ;  /* 0x00000009180f7c11 */ /* 0x000fc400080f141b */
[----:B------:R-:W-:Y:S02]  /*0dc0*/  LEA.HI.X.SX32 R24, R23, RZ, 0x1, P1 ;  /* 0x000000ff17187211 */ /* 0x000fe400008f0eff */
[C---:B-1----:R-:W-:Y:S01]  /*0dd0*/  LEA R16, P0, R21.reuse, UR8, 0x2 ;  /* 0x0000000815107c11 */ /* 0x042fe2000f8010ff */
[----:B------:R-:W5:Y:S03]  /*0de0*/  LDG.E R14, desc[UR4][R14.64] ;  /* 0x000000040e0e7981 */ /* 0x000f66000c1e1900 */
[----:B------:R-:W-:-:S05]  /*0df0*/  LEA.HI.X R17, R21, UR9, R24, 0x2, P0 ;  /* 0x0000000915117c11 */ /* 0x000fca00080f1418 */
[----:B------:R-:W5:Y:S01]  /*0e00*/  LDG.E R16, desc[UR4][R16.64] ;  /* 0x0000000410107981 */ /* 0x000f62000c1e1900 */
[----:B------:R-:W-:Y:S01]  /*0e10*/  IMAD R5, R2, 0x2, R5 ;  /* 0x0000000202057824 */ /* 0x000fe200078e0205 */
[----:B------:R-:W-:Y:S01]  /*0e20*/  PLOP3.LUT P0, PT, PT, PT, PT, 0x8, 0x80 ;  /* 0x000000000080781c */ /* 0x000fe20003f0e170 */
[----:B------:R-:W-:Y:S02]  /*0e30*/  VIADD R6, R6, 0x8 ;  /* 0x0000000806067836 */ /* 0x000fe40000000000 */
[C---:B------:R-:W-:Y:S02]  /*0e40*/  IMAD R3, R2.reuse, 0x4, R3 ;  /* 0x0000000402037824 */ /* 0x040fe400078e0203 */
[C---:B------:R-:W-:Y:S02]  /*0e50*/  IMAD R25, R2.reuse, 0x4, R25 ;  /* 0x0000000402197824 */ /* 0x040fe400078e0219 */
[----:B------:R-:W-:Y:S02]  /*0e60*/  IMAD R23, R2, 0x4, R23 ;  /* 0x0000000402177824 */ /* 0x000fe400078e0217 */
[----:B--2---:R-:W-:-:S04]  /*0e70*/  FADD R7, R22, R7 ;  /* 0x0000000716077221 */ /* 0x004fc80000000000 */
[----:B----4-:R-:W-:-:S04]  /*0e80*/  FADD R7, R7, R20 ;  /* 0x0000001407077221 */ /* 0x010fc80000000000 */
[----:B---3--:R-:W-:-:S04]  /*0e90*/  FADD R7, R7, R12 ;  /* 0x0000000c07077221 */ /* 0x008fc80000000000 */
[----:B-----5:R-:W-:-:S04]  /*0ea0*/  FADD R7, R7, R8 ;  /* 0x0000000807077221 */ /* 0x020fc80000000000 */
[----:B------:R-:W-:-:S04]  /*0eb0*/  FADD R7, R7, R18 ;  /* 0x0000001207077221 */ /* 0x000fc80000000000 */
[----:B------:R-:W-:-:S04]  /*0ec0*/  FADD R7, R7, R10 ;  /* 0x0000000a07077221 */ /* 0x000fc80000000000 */
[----:B------:R-:W-:-:S04]  /*0ed0*/  FADD R7, R7, R14 ;  /* 0x0000000e07077221 */ /* 0x000fc80000000000 */
[----:B------:R-:W-:Y:S01]  /*0ee0*/  FADD R22, R7, R16 ;  /* 0x0000001007167221 */ /* 0x000fe20000000000 */
[----:B------:R-:W-:-:S07]  /*0ef0*/  IMAD R7, R2, 0x2, R5 ;  /* 0x0000000202077824 */ /* 0x000fce00078e0205 */
.L_x_5:
[----:B------:R-:W-:-:S13]  /*0f00*/  ISETP.NE.OR P0, PT, R6, RZ, P0 ;  /* 0x000000ff0600720c */ /* 0x000fda0000705670 */
[----:B------:R-:W-:Y:S05]  /*0f10*/  @!P0 BRA `(.L_x_1) ;  /* 0x0000000000808947 */ /* 0x000fea0003800000 */
.L_x_2:
[C---:B------:R-:W-:Y:S02]  /*0f20*/  IADD3 R5, P0, PT, R0.reuse, R7, RZ ;  /* 0x0000000700057210 */ /* 0x040fe40007f1e0ff */
[C---:B0-----:R-:W-:Y:S02]  /*0f30*/  IADD3 R9, P1, PT, R0.reuse, R3, RZ ;  /* 0x0000000300097210 */ /* 0x041fe40007f3e0ff */
[----:B------:R-:W-:Y:S02]  /*0f40*/  LEA.HI.X.SX32 R8, R7, RZ, 0x1, P0 ;  /* 0x000000ff07087211 */ /* 0x000fe400000f0eff */
[C---:B------:R-:W-:Y:S02]  /*0f50*/  LEA R12, P0, R5.reuse, UR10, 0x2 ;  /* 0x0000000a050c7c11 */ /* 0x040fe4000f8010ff */
[----:B------:R-:W-:Y:S02]  /*0f60*/  IADD3 R11, P2, PT, R0, R25, RZ ;  /* 0x00000019000b7210 */ /* 0x000fe40007f5e0ff */
[----:B------:R-:W-:-:S02]  /*0f70*/  LEA.HI.X R13, R5, UR11, R8, 0x2, P0 ;  /* 0x0000000b050d7c11 */ /* 0x000fc400080f1408 */
[----:B------:R-:W-:Y:S02]  /*0f80*/  LEA.HI.X.SX32 R10, R3, RZ, 0x1, P1 ;  /* 0x000000ff030a7211 */ /* 0x000fe400008f0eff */
[----:B------:R-:W-:Y:S02]  /*0f90*/  LEA R14, P0, R9, UR10, 0x2 ;  /* 0x0000000a090e7c11 */ /* 0x000fe4000f8010ff */
[----:B------:R-:W-:Y:S01]  /*0fa0*/  LEA.HI.X.SX32 R16, R25, RZ, 0x1, P2 ;  /* 0x000000ff19107211 */ /* 0x000fe200010f0eff */
[----:B------:R-:W2:Y:S01]  /*0fb0*/  LDG.E R13, desc[UR4][R12.64] ;  /* 0x000000040c0d7981 */ /* 0x000ea2000c1e1900 */
[----:B------:R-:W-:Y:S02]  /*0fc0*/  LEA R8, P1, R11, UR10, 0x2 ;  /* 0x0000000a0b087c11 */ /* 0x000fe4000f8210ff */
[----:B------:R-:W-:Y:S02]  /*0fd0*/  LEA.HI.X R15, R9, UR11, R10, 0x2, P0 ;  /* 0x0000000b090f7c11 */ /* 0x000fe400080f140a */
[----:B------:R-:W-:-:S02]  /*0fe0*/  IADD3 R5, P0, PT, R0, R23, RZ ;  /* 0x0000001700057210 */ /* 0x000fc40007f1e0ff */
[----:B------:R-:W-:Y:S02]  /*0ff0*/  LEA.HI.X R9, R11, UR11, R16, 0x2, P1 ;  /* 0x0000000b0b097c11 */ /* 0x000fe400088f1410 */
[----:B------:R-:W-:Y:S01]  /*1000*/  LEA.HI.X.SX32 R16, R23, RZ, 0x1, P0 ;  /* 0x000000ff17107211 */ /* 0x000fe200000f0eff */
[----:B------:R-:W3:Y:S01]  /*1010*/  LDG.E R15, desc[UR4][R14.64] ;  /* 0x000000040e0f7981 */ /* 0x000ee2000c1e1900 */
[----:B------:R-:W-:-:S03]  /*1020*/  LEA R10, P0, R5, UR10, 0x2 ;  /* 0x0000000a050a7c11 */ /* 0x000fc6000f8010ff */
[----:B------:R-:W4:Y:S01]  /*1030*/  LDG.E R9, desc[UR4][R8.64] ;  /* 0x0000000408097981 */ /* 0x000f22000c1e1900 */
[----:B------:R-:W-:-:S06]  /*1040*/  LEA.HI.X R11, R5, UR11, R16, 0x2, P0 ;  /* 0x0000000b050b7c11 */ /* 0x000fcc00080f1410 */
[----:B------:R-:W5:Y:S01]  /*1050*/  LDG.E R11, desc[UR4][R10.64] ;  /* 0x000000040a0b7981 */ /* 0x000f62000c1e1900 */
[----:B------:R-:W-:-:S05]  /*1060*/  VIADD R6, R6, 0x4 ;  /* 0x0000000406067836 */ /* 0x000fca0000000000 */
[----:B------:R-:W-:Y:S01]  /*1070*/  ISETP.NE.AND P0, PT, R6, RZ, PT ;  /* 0x000000ff0600720c */ /* 0x000fe20003f05270 */
[C---:B------:R-:W-:Y:S02]  /*1080*/  IMAD R7, R2.reuse, 0x2, R7 ;  /* 0x0000000202077824 */ /* 0x040fe400078e0207 */
[C---:B------:R-:W-:Y:S02]  /*1090*/  IMAD R3, R2.reuse, 0x4, R3 ;  /* 0x0000000402037824 */ /* 0x040fe400078e0203 */
[C---:B------:R-:W-:Y:S02]  /*10a0*/  IMAD R7, R2.reuse, 0x2, R7 ;  /* 0x0000000202077824 */ /* 0x040fe400078e0207 */
[C---:B------:R-:W-:Y:S02]  /*10b0*/  IMAD R25, R2.reuse, 0x4, R25 ;  /* 0x0000000402197824 */ /* 0x040fe400078e0219 */
[----:B------:R-:W-:Y:S02]  /*10c0*/  IMAD R23, R2, 0x4, R23 ;  /* 0x0000000402177824 */ /* 0x000fe400078e0217 */
[----:B--2---:R-:W-:-:S04]  /*10d0*/  FADD R22, R13, R22 ;  /* 0x000000160d167221 */ /* 0x004fc80000000000 */
[----:B---3--:R-:W-:-:S04]  /*10e0*/  FADD R22, R22, R15 ;  /* 0x0000000f16167221 */ /* 0x008fc80000000000 */
[----:B----4-:R-:W-:-:S04]  /*10f0*/  FADD R22, R22, R9 ;  /* 0x0000000916167221 */ /* 0x010fc80000000000 */
[----:B-----5:R-:W-:Y:S01]  /*1100*/  FADD R22, R22, R11 ;  /* 0x0000000b16167221 */ /* 0x020fe20000000000 */
[----:B------:R-:W-:Y:S06]  /*1110*/  @P0 BRA `(.L_x_2) ;  /* 0xfffffffc00800947 */ /* 0x000fec000383ffff */
.L_x_1:
[----:B------:R-:W-:-:S13]  /*1120*/  ISETP.NE.AND P0, PT, R4, RZ, PT ;  /* 0x000000ff0400720c */ /* 0x000fda0003f05270 */
[----:B------:R-:W-:Y:S05]  /*1130*/  @!P0 BRA `(.L_x_0) ;  /* 0x0000000000308947 */ /* 0x000fea0003800000 */
[----:B0-----:R-:W-:Y:S01]  /*1140*/  IMAD.MOV R3, RZ, RZ, -R4 ;  /* 0x000000ffff037224 */ /* 0x001fe200078e0a04 */
[----:B------:R-:W0:Y:S06]  /*1150*/  LDCU.64 UR8, c[0x0][0x380] ;  /* 0x00007000ff0877ac */ /* 0x000e2c0008000a00 */
.L_x_6:
[----:B------:R-:W-:-:S04]  /*1160*/  IADD3 R5, P0, PT, R0, R7, RZ ;  /* 0x0000000700057210 */ /* 0x000fc80007f1e0ff */
[----:B------:R-:W-:Y:S02]  /*1170*/  LEA.HI.X.SX32 R6, R7, RZ, 0x1, P0 ;  /* 0x000000ff07067211 */ /* 0x000fe400000f0eff */
[----:B0-----:R-:W-:-:S04]  /*1180*/  LEA R4, P0, R5, UR8, 0x2 ;  /* 0x0000000805047c11 */ /* 0x001fc8000f8010ff */
[----:B------:R-:W-:-:S06]  /*1190*/  LEA.HI.X R5, R5, UR9, R6, 0x2, P0 ;  /* 0x0000000905057c11 */ /* 0x000fcc00080f1406 */
[----:B------:R-:W2:Y:S01]  /*11a0*/  LDG.E R5, desc[UR4][R4.64] ;  /* 0x0000000404057981 */ /* 0x000ea2000c1e1900 */
[----:B------:R-:W-:Y:S02]  /*11b0*/  VIADD R3, R3, 0x1 ;  /* 0x0000000103037836 */ /* 0x000fe40000000000 */
[----:B------:R-:W-:-:S03]  /*11c0*/  IMAD.IADD R7, R7, 0x1, R2 ;  /* 0x0000000107077824 */ /* 0x000fc600078e0202 */
[----:B------:R-:W-:Y:S01]  /*11d0*/  ISETP.NE.AND P0, PT, R3, RZ, PT ;  /* 0x000000ff0300720c */ /* 0x000fe20003f05270 */
[----:B--2---:R-:W-:-:S12]  /*11e0*/  FADD R22, R5, R22 ;  /* 0x0000001605167221 */ /* 0x004fd80000000000 */
[----:B------:R-:W-:Y:S05]  /*11f0*/  @P0 BRA `(.L_x_6) ;  /* 0xfffffffc00d80947 */ /* 0x000fea000383ffff */
.L_x_0:
[----:B------:R-:W-:Y:S01]  /*1200*/  I2FP.F32.S32 R2, UR6 ;  /* 0x0000000600027c45 */ /* 0x000fe20008201400 */
[----:B------:R-:W-:Y:S03]  /*1210*/  BSSY.RECONVERGENT B0, `(.L_x_7) ;  /* 0x000000c000007945 */ /* 0x000fe60003800200 */
[----:B0-----:R-:W0:Y:S08]  /*1220*/  MUFU.RCP R3, R2 ;  /* 0x0000000200037308 */ /* 0x001e300000001000 */
[----:B------:R-:W1:Y:S01]  /*1230*/  FCHK P0, R22, R2 ;  /* 0x0000000216007302 */ /* 0x000e620000000000 */
[----:B0-----:R-:W-:-:S04]  /*1240*/  FFMA R4, -R2, R3, 1 ;  /* 0x3f80000002047423 */ /* 0x001fc80000000103 */
[----:B------:R-:W-:-:S04]  /*1250*/  FFMA R3, R3, R4, R3 ;  /* 0x0000000403037223 */ /* 0x000fc80000000003 */
[----:B------:R-:W-:-:S04]  /*1260*/  FFMA R5, R3, R22, RZ ;  /* 0x0000001603057223 */ /* 0x000fc800000000ff */
[----:B------:R-:W-:-:S04]  /*1270*/  FFMA R4, -R2, R5, R22 ;  /* 0x0000000502047223 */ /* 0x000fc80000000116 */
[----:B------:R-:W-:Y:S01]  /*1280*/  FFMA R5, R3, R4, R5 ;  /* 0x0000000403057223 */ /* 0x000fe20000000005 */
[----:B-1----:R-:W-:Y:S06]  /*1290*/  @!P0 BRA `(.L_x_8) ;  /* 0x00000000000c8947 */ /* 0x002fec0003800000 */
[----:B------:R-:W-:-:S07]  /*12a0*/  MOV R4, 0x12c0 ;  /* 0x000012c000047802 */ /* 0x000fce0000000f00 */
[----:B------:R-:W-:Y:S05]  /*12b0*/  CALL.REL.NOINC `($__internal_0_$__cuda_sm3x_div_rn_noftz_f32_slowpath) ;  /* 0x00000000001c7944 */ /* 0x000fea0003c00000 */
[----:B------:R-:W-:-:S07]  /*12c0*/  IMAD.MOV.U32 R5, RZ, RZ, R2 ;  /* 0x000000ffff057224 */ /* 0x000fce00078e0002 */
.L_x_8:
[----:B------:R-:W-:Y:S05]  /*12d0*/  BSYNC.RECONVERGENT B0 ;  /* 0x0000000000007941 */ /* 0x000fea0003800200 */
.L_x_7:
[----:B------:R-:W0:Y:S02]  /*12e0*/  LDCU.64 UR6, c[0x0][0x390] ;  /* 0x00007200ff0677ac */ /* 0x000e240008000a00 */
[----:B0-----:R-:W-:-:S04]  /*12f0*/  LEA R2, P0, R0, UR6, 0x2 ;  /* 0x0000000600027c11 */ /* 0x001fc8000f8010ff */
[----:B------:R-:W-:-:S05]  /*1300*/  LEA.HI.X R3, R0, UR7, RZ, 0x2, P0 ;  /* 0x0000000700037c11 */ /* 0x000fca00080f14ff */
[----:B------:R-:W-:Y:S01]  /*1310*/  STG.E desc[UR4][R2.64], R5 ;  /* 0x0000000502007986 */ /* 0x000fe2000c101904 */
[----:B------:R-:W-:Y:S05]  /*1320*/  EXIT ;  /* 0x000000000000794d */ /* 0x000fea0003800000 */
        .weak           $__internal_0_$__cuda_sm3x_div_rn_noftz_f32_slowpath
        .type           $__internal_0_$__cuda_sm3x_div_rn_noftz_f32_slowpath,@function
        .size           $__internal_0_$__cuda_sm3x_div_rn_noftz_f32_slowpath,(.L_x_43 - $__internal_0_$__cuda_sm3x_div_rn_noftz_f32_slowpath)
$__internal_0_$__cuda_sm3x_div_rn_noftz_f32_slowpath:
[----:B------:R-:W-:Y:S01]  /*1330*/  SHF.R.U32.HI R5, RZ, 0x17, R2 ;  /* 0x00000017ff057819 */ /* 0x000fe20000011602 */
[----:B------:R-:W-:Y:S01]  /*1340*/  BSSY.RECONVERGENT B1, `(.L_x_9) ;  /* 0x0000063000017945 */ /* 0x000fe20003800200 */
[----:B------:R-:W-:Y:S02]  /*1350*/  SHF.R.U32.HI R3, RZ, 0x17, R22 ;  /* 0x00000017ff037819 */ /* 0x000fe40000011616 */
[----:B------:R-:W-:Y:S02]  /*1360*/  LOP3.LUT R5, R5, 0xff, RZ, 0xc0, !PT ;  /* 0x000000ff05057812 */ /* 0x000fe400078ec0ff */
[----:B------:R-:W-:Y:S01]  /*1370*/  LOP3.LUT R10, R3, 0xff, RZ, 0xc0, !PT ;  /* 0x000000ff030a7812 */ /* 0x000fe200078ec0ff */
[----:B------:R-:W-:Y:S02]  /*1380*/  IMAD.MOV.U32 R3, RZ, RZ, R2 ;  /* 0x000000ffff037224 */ /* 0x000fe400078e0002 */
[----:B------:R-:W-:Y:S02]  /*1390*/  VIADD R7, R5, 0xffffffff ;  /* 0xffffffff05077836 */ /* 0x000fe40000000000 */
[----:B------:R-:W-:-:S03]  /*13a0*/  VIADD R8, R10, 0xffffffff ;  /* 0xffffffff0a087836 */ /* 0x000fc60000000000 */
[----:B------:R-:W-:-:S04]  /*13b0*/  ISETP.GT.U32.AND P0, PT, R7, 0xfd, PT ;  /* 0x000000fd0700780c */ /* 0x000fc80003f04070 */
[----:B------:R-:W-:-:S13]  /*13c0*/  ISETP.GT.U32.OR P0, PT, R8, 0xfd, P0 ;  /* 0x000000fd0800780c */ /* 0x000fda0000704470 */
[----:B------:R-:W-:Y:S01]  /*13d0*/  @!P0 IMAD.MOV.U32 R6, RZ, RZ, RZ ;  /* 0x000000ffff068224 */ /* 0x000fe200078e00ff */
[----:B------:R-:W-:Y:S06]  /*13e0*/  @!P0 BRA `(.L_x_10) ;  /* 0x00000000005c8947 */ /* 0x000fec0003800000 */
[----:B------:R-:W-:Y:S02]  /*13f0*/  FSETP.GTU.FTZ.AND P0, PT, |R22|, +INF , PT ;  /* 0x7f8000001600780b */ /* 0x000fe40003f1c200 */
[----:B------:R-:W-:-:S04]  /*1400*/  FSETP.GTU.FTZ.AND P1, PT, |R2|, +INF , PT ;  /* 0x7f8000000200780b */ /* 0x000fc80003f3c200 */
[----:B------:R-:W-:-:S13]  /*1410*/  PLOP3.LUT P0, PT, P0, P1, PT, 0xf8, 0x8f ;  /* 0x00000000008f781c */ /* 0x000fda0000703f70 */
[----:B------:R-:W-:Y:S05]  /*1420*/  @P0 BRA `(.L_x_11) ;  /* 0x00000004004c0947 */ /* 0x000fea0003800000 */
[----:B------:R-:W-:-:S13]  /*1430*/  LOP3.LUT P0, RZ, R3, 0x7fffffff, R22, 0xc8, !PT ;  /* 0x7fffffff03ff7812 */ /* 0x000fda000780c816 */
[----:B------:R-:W-:Y:S05]  /*1440*/  @!P0 BRA `(.L_x_12) ;  /* 0x00000004003c8947 */ /* 0x000fea0003800000 */
[----:B------:R-:W-:Y:S02]  /*1450*/  FSETP.NEU.FTZ.AND P2, PT, |R22|, +INF , PT ;  /* 0x7f8000001600780b */ /* 0x000fe40003f5d200 */
[----:B------:R-:W-:Y:S02]  /*1460*/  FSETP.NEU.FTZ.AND P1, PT, |R2|, +INF , PT ;  /* 0x7f8000000200780b */ /* 0x000fe40003f3d200 */
[----:B------:R-:W-:-:S11]  /*1470*/  FSETP.NEU.FTZ.AND P0, PT, |R22|, +INF , PT ;  /* 0x7f8000001600780b */ /* 0x000fd60003f1d200 */
[----:B------:R-:W-:Y:S05]  /*1480*/  @!P1 BRA !P2, `(.L_x_12) ;  /* 0x00000004002c9947 */ /* 0x000fea0005000000 */
[----:B------:R-:W-:-:S04]  /*1490*/  LOP3.LUT P2, RZ, R22, 0x7fffffff, RZ, 0xc0, !PT ;  /* 0x7fffffff16ff7812 */ /* 0x000fc8000784c0ff */
[----:B------:R-:W-:-:S13]  /*14a0*/  PLOP3.LUT P1, PT, P1, P2, PT, 0x2f, 0xf2 ;  /* 0x0000000000f2781c */ /* 0x000fda0000f24577 */
[----:B------:R-:W-:Y:S05]  /*14b0*/  @P1 BRA `(.L_x_13) ;  /* 0x0000000400181947 */ /* 0x000fea0003800000 */
[----:B------:R-:W-:-:S04]  /*14c0*/  LOP3.LUT P1, RZ, R3, 0x7fffffff, RZ, 0xc0, !PT ;  /* 0x7fffffff03ff7812 */ /* 0x000fc8000782c0ff */
[----:B------:R-:W-:-:S13]  /*14d0*/  PLOP3.LUT P0, PT, P0, P1, PT, 0x2f, 0xf2 ;  /* 0x0000000000f2781c */ /* 0x000fda0000702577 */
[----:B------:R-:W-:Y:S05]  /*14e0*/  @P0 BRA `(.L_x_14) ;  /* 0x0000000400000947 */ /* 0x000fea0003800000 */
[----:B------:R-:W-:Y:S02]  /*14f0*/  ISETP.GE.AND P0, PT, R8, RZ, PT ;  /* 0x000000ff0800720c */ /* 0x000fe40003f06270 */
[----:B------:R-:W-:-:S11]  /*1500*/  ISETP.GE.AND P1, PT, R7, RZ, PT ;  /* 0x000000ff0700720c */ /* 0x000fd60003f26270 */
[----:B------:R-:W-:Y:S02]  /*1510*/  @P0 IMAD.MOV.U32 R6, RZ, RZ, RZ ;  /* 0x000000ffff060224 */ /* 0x000fe400078e00ff */
[----:B------:R-:W-:Y:S01]  /*1520*/  @!P0 FFMA R22, R22, 1.84467440737095516160e+19, RZ ;  /* 0x5f80000016168823 */ /* 0x000fe200000000ff */
[----:B------:R-:W-:Y:S02]  /*1530*/  @!P0 IMAD.MOV.U32 R6, RZ, RZ, -0x40 ;  /* 0xffffffc0ff068424 */ /* 0x000fe400078e00ff */
[----:B------:R-:W-:Y:S02]  /*1540*/  @!P1 FFMA R3, R2, 1.84467440737095516160e+19, RZ ;  /* 0x5f80000002039823 */ /* 0x000fe400000000ff */
[----:B------:R-:W-:-:S07]  /*1550*/  @!P1 VIADD R6, R6, 0x40 ;  /* 0x0000004006069836 */ /* 0x000fce0000000000 */
.L_x_10:
[----:B------:R-:W-:Y:S01]  /*1560*/  LEA R2, R5, 0xc0800000, 0x17 ;  /* 0xc080000005027811 */ /* 0x000fe200078eb8ff */
[----:B------:R-:W-:Y:S04]  /*1570*/  BSSY.RECONVERGENT B2, `(.L_x_15) ;  /* 0x0000036000027945 */ /* 0x000fe80003800200 */
[----:B------:R-:W-:Y:S02]  /*1580*/  IMAD.IADD R7, R3, 0x1, -R2 ;  /* 0x0000000103077824 */ /* 0x000fe400078e0a02 */
[----:B------:R-:W-:Y:S02]  /*1590*/  VIADD R3, R10, 0xffffff81 ;  /* 0xffffff810a037836 */ /* 0x000fe40000000000 */
[----:B------:R-:W0:Y:S01]  /*15a0*/  MUFU.RCP R8, R7 ;  /* 0x0000000700087308 */ /* 0x000e220000001000 */
[----:B------:R-:W-:Y:S01]  /*15b0*/  FADD.FTZ R9, -R7, -RZ ;  /* 0x800000ff07097221 */ /* 0x000fe20000010100 */
[C---:B------:R-:W-:Y:S01]  /*15c0*/  IMAD R2, R3.reuse, -0x800000, R22 ;  /* 0xff80000003027824 */ /* 0x040fe200078e0216 */
[----:B------:R-:W-:-:S05]  /*15d0*/  IADD3 R5, PT, PT, R3, 0x7f, -R5 ;  /* 0x0000007f03057810 */ /* 0x000fca0007ffe805 */
[----:B------:R-:W-:Y:S02]  /*15e0*/  IMAD.IADD R5, R5, 0x1, R6 ;  /* 0x0000000105057824 */ /* 0x000fe400078e0206 */
[----:B0-----:R-:W-:-:S04]  /*15f0*/  FFMA R11, R8, R9, 1 ;  /* 0x3f800000080b7423 */ /* 0x001fc80000000009 */
[----:B------:R-:W-:-:S04]  /*1600*/  FFMA R13, R8, R11, R8 ;  /* 0x0000000b080d7223 */ /* 0x000fc80000000008 */
[----:B------:R-:W-:-:S04]  /*1610*/  FFMA R8, R2, R13, RZ ;  /* 0x0000000d02087223 */ /* 0x000fc800000000ff */
[----:B------:R-:W-:-:S04]  /*1620*/  FFMA R11, R9, R8, R2 ;  /* 0x00000008090b7223 */ /* 0x000fc80000000002 */
[----:B------:R-:W-:-:S04]  /*1630*/  FFMA R8, R13, R11, R8 ;  /* 0x0000000b0d087223 */ /* 0x000fc80000000008 */
[----:B------:R-:W-:-:S04]  /*1640*/  FFMA R9, R9, R8, R2 ;  /* 0x0000000809097223 */ /* 0x000fc80000000002 */
[----:B------:R-:W-:-:S05]  /*1650*/  FFMA R2, R13, R9, R8 ;  /* 0x000000090d027223 */ /* 0x000fca0000000008 */
[----:B------:R-:W-:-:S04]  /*1660*/  SHF.R.U32.HI R3, RZ, 0x17, R2 ;  /* 0x00000017ff037819 */ /* 0x000fc80000011602 */
[----:B------:R-:W-:-:S05]  /*1670*/  LOP3.LUT R3, R3, 0xff, RZ, 0xc0, !PT ;  /* 0x000000ff03037812 */ /* 0x000fca00078ec0ff */
[----:B------:R-:W-:-:S04]  /*1680*/  IMAD.IADD R7, R3, 0x1, R5 ;  /* 0x0000000103077824 */ /* 0x000fc800078e0205 */
[----:B------:R-:W-:-:S05]  /*1690*/  VIADD R3, R7, 0xffffffff ;  /* 0xffffffff07037836 */ /* 0x000fca0000000000 */
[----:B------:R-:W-:-:S13]  /*16a0*/  ISETP.GE.U32.AND P0, PT, R3, 0xfe, PT ;  /* 0x000000fe0300780c */ /* 0x000fda0003f06070 */
[----:B------:R-:W-:Y:S05]  /*16b0*/  @!P0 BRA `(.L_x_16) ;  /* 0x0000000000808947 */ /* 0x000fea0003800000 */
[----:B------:R-:W-:-:S13]  /*16c0*/  ISETP.GT.AND P0, PT, R7, 0xfe, PT ;  /* 0x000000fe0700780c */ /* 0x000fda0003f04270 */
[----:B------:R-:W-:Y:S05]  /*16d0*/  @P0 BRA `(.L_x_17) ;  /* 0x00000000006c0947 */ /* 0x000fea0003800000 */
[----:B------:R-:W-:-:S13]  /*16e0*/  ISETP.GE.AND P0, PT, R7, 0x1, PT ;  /* 0x000000010700780c */ /* 0x000fda0003f06270 */
[----:B------:R-:W-:Y:S05]  /*16f0*/  @P0 BRA `(.L_x_18) ;  /* 0x0000000000740947 */ /* 0x000fea0003800000 */
[----:B------:R-:W-:Y:S02]  /*1700*/  ISETP.GE.AND P0, PT, R7, -0x18, PT ;  /* 0xffffffe80700780c */ /* 0x000fe40003f06270 */
[----:B------:R-:W-:-:S11]  /*1710*/  LOP3.LUT R2, R2, 0x80000000, RZ, 0xc0, !PT ;  /* 0x8000000002027812 */ /* 0x000fd600078ec0ff */
[----:B------:R-:W-:Y:S05]  /*1720*/  @!P0 BRA `(.L_x_18) ;  /* 0x0000000000688947 */ /* 0x000fea0003800000 */
[CCC-:B------:R-:W-:Y:S01]  /*1730*/  FFMA.RZ R3, R13.reuse, R9.reuse, R8.reuse ;  /* 0x000000090d037223 */ /* 0x1c0fe2000000c008 */
[-CC-:B------:R-:W-:Y:S01]  /*1740*/  FFMA.RM R6, R13, R9.reuse, R8.reuse ;  /* 0x000000090d067223 */ /* 0x180fe20000004008 */
[C---:B------:R-:W-:Y:S02]  /*1750*/  ISETP.NE.AND P2, PT, R7.reuse, RZ, PT ;  /* 0x000000ff0700720c */ /* 0x040fe40003f45270 */
[----:B------:R-:W-:Y:S02]  /*1760*/  ISETP.NE.AND P1, PT, R7, RZ, PT ;  /* 0x000000ff0700720c */ /* 0x000fe40003f25270 */
[----:B------:R-:W-:Y:S01]  /*1770*/  LOP3.LUT R5, R3, 0x7fffff, RZ, 0xc0, !PT ;  /* 0x007fffff03057812 */ /* 0x000fe200078ec0ff */
[----:B------:R-:W-:Y:S01]  /*1780*/  FFMA.RP R3, R13, R9, R8 ;  /* 0x000000090d037223 */ /* 0x000fe20000008008 */
[----:B------:R-:W-:Y:S02]  /*1790*/  VIADD R8, R7, 0x20 ;  /* 0x0000002007087836 */ /* 0x000fe40000000000 */
[----:B------:R-:W-:Y:S01]  /*17a0*/  LOP3.LUT R5, R5, 0x800000, RZ, 0xfc, !PT ;  /* 0x0080000005057812 */ /* 0x000fe200078efcff */
[----:B------:R-:W-:Y:S01]  /*17b0*/  IMAD.MOV R7, RZ, RZ, -R7 ;  /* 0x000000ffff077224 */ /* 0x000fe200078e0a07 */
[----:B------:R-:W-:-:S02]  /*17c0*/  FSETP.NEU.FTZ.AND P0, PT, R3, R6, PT ;  /* 0x000000060300720b */ /* 0x000fc40003f1d000 */
[----:B------:R-:W-:Y:S02]  /*17d0*/  SHF.L.U32 R8, R5, R8, RZ ;  /* 0x0000000805087219 */ /* 0x000fe400000006ff */
[----:B------:R-:W-:Y:S02]  /*17e0*/  SEL R6, R7, RZ, P2 ;  /* 0x000000ff07067207 */ /* 0x000fe40001000000 */
[----:B------:R-:W-:Y:S02]  /*17f0*/  ISETP.NE.AND P1, PT, R8, RZ, P1 ;  /* 0x000000ff0800720c */ /* 0x000fe40000f25270 */
[----:B------:R-:W-:Y:S02]  /*1800*/  SHF.R.U32.HI R6, RZ, R6, R5 ;  /* 0x00000006ff067219 */ /* 0x000fe40000011605 */
[----:B------:R-:W-:Y:S02]  /*1810*/  PLOP3.LUT P0, PT, P0, P1, PT, 0xf8, 0x8f ;  /* 0x00000000008f781c */ /* 0x000fe40000703f70 */
[----:B------:R-:W-:-:S02]  /*1820*/  SHF.R.U32.HI R8, RZ, 0x1, R6 ;  /* 0x00000001ff087819 */ /* 0x000fc40000011606 */
[----:B------:R-:W-:-:S04]  /*1830*/  SEL R3, RZ, 0x1, !P0 ;  /* 0x00000001ff037807 */ /* 0x000fc80004000000 */
[----:B------:R-:W-:-:S04]  /*1840*/  LOP3.LUT R3, R3, 0x1, R8, 0xf8, !PT ;  /* 0x0000000103037812 */ /* 0x000fc800078ef808 */
[----:B------:R-:W-:-:S05]  /*1850*/  LOP3.LUT R3, R3, R6, RZ, 0xc0, !PT ;  /* 0x0000000603037212 */ /* 0x000fca00078ec0ff */
[----:B------:R-:W-:-:S05]  /*1860*/  IMAD.IADD R3, R8, 0x1, R3 ;  /* 0x0000000108037824 */ /* 0x000fca00078e0203 */
[----:B------:R-:W-:Y:S01]  /*1870*/  LOP3.LUT R2, R3, R2, RZ, 0xfc, !PT ;  /* 0x0000000203027212 */ /* 0x000fe200078efcff */
[----:B------:R-:W-:Y:S06]  /*1880*/  BRA `(.L_x_18) ;  /* 0x0000000000107947 */ /* 0x000fec0003800000 */
.L_x_17:
[----:B------:R-:W-:-:S04]  /*1890*/  LOP3.LUT R2, R2, 0x80000000, RZ, 0xc0, !PT ;  /* 0x8000000002027812 */ /* 0x000fc800078ec0ff */
[----:B------:R-:W-:Y:S01]  /*18a0*/  LOP3.LUT R2, R2, 0x7f800000, RZ, 0xfc, !PT ;  /* 0x7f80000002027812 */ /* 0x000fe200078efcff */
[----:B------:R-:W-:Y:S06]  /*18b0*/  BRA `(.L_x_18) ;  /* 0x0000000000047947 */ /* 0x000fec0003800000 */
.L_x_16:
[----:B------:R-:W-:-:S07]  /*18c0*/  IMAD R2, R5, 0x800000, R2 ;  /* 0x0080000005027824 */ /* 0x000fce00078e0202 */
.L_x_18:
[----:B------:R-:W-:Y:S05]  /*18d0*/  BSYNC.RECONVERGENT B2 ;  /* 0x0000000000027941 */ /* 0x000fea0003800200 */
.L_x_15:
[----:B------:R-:W-:Y:S05]  /*18e0*/  BRA `(.L_x_19) ;  /* 0x0000000000207947 */ /* 0x000fea0003800000 */
.L_x_14:
[----:B------:R-:W-:-:S04]  /*18f0*/  LOP3.LUT R2, R3, 0x80000000, R22, 0x48, !PT ;  /* 0x8000000003027812 */ /* 0x000fc800078e4816 */
[----:B------:R-:W-:Y:S01]  /*1900*/  LOP3.LUT R2, R2, 0x7f800000, RZ, 0xfc, !PT ;  /* 0x7f80000002027812 */ /* 0x000fe200078efcff */
[----:B------:R-:W-:Y:S06]  /*1910*/  BRA `(.L_x_19) ;  /* 0x0000000000147947 */ /* 0x000fec0003800000 */
.L_x_13:
[----:B------:R-:W-:Y:S01]  /*1920*/  LOP3.LUT R2, R3, 0x80000000, R22, 0x48, !PT ;  /* 0x8000000003027812 */ /* 0x000fe200078e4816 */
[----:B------:R-:W-:Y:S06]  /*1930*/  BRA `(.L_x_19) ;  /* 0x00000000000c7947 */ /* 0x000fec0003800000 */
.L_x_12:
[----:B------:R-:W0:Y:S01]  /*1940*/  MUFU.RSQ R2, -QNAN ;  /* 0xffc0000000027908 */ /* 0x000e220000001400 */
[----:B------:R-:W-:Y:S05]  /*1950*/  BRA `(.L_x_19) ;  /* 0x0000000000047947 */ /* 0x000fea0003800000 */
.L_x_11:
[----:B------:R-:W-:-:S07]  /*1960*/  FADD.FTZ R2, R22, R2 ;  /* 0x0000000216027221 */ /* 0x000fce0000010000 */
.L_x_19:
[----:B------:R-:W-:Y:S05]  /*1970*/  BSYNC.RECONVERGENT B1 ;  /* 0x0000000000017941 */ /* 0x000fea0003800200 */
.L_x_9:
[----:B------:R-:W-:-:S04]  /*1980*/  IMAD.MOV.U32 R5, RZ, RZ, 0x0 ;  /* 0x00000000ff057424 */ /* 0x000fc800078e00ff */
[----:B0-----:R-:W-:Y:S05]  /*1990*/  RET.REL.NODEC R4 `(_Z4meanPfiiS_i) ;  /* 0xffffffe404987950 */ /* 0x001fea0003c3ffff */
.L_x_20:
[----:B------:R-:W-:-:S00]  /*19a0*/  BRA `(.L_x_20) ;  /* 0xfffffffc00fc7947 */ /* 0x000fc0000383ffff */
[----:B------:R-:W-:-:S00]  /*19b0*/  NOP ;  /* 0x0000000000007918 */ /* 0x000fc00000000000 */
        /* <DEDUP_REMOVED lines=12> */
.L_x_43:


//--------------------- .text._Z12parallelSqrtPfiii --------------------------
	.section	.text._Z12parallelSqrtPfiii,"ax",@progbits
	.align	128
        .global         _Z12parallelSqrtPfiii
        .type           _Z12parallelSqrtPfiii,@function
        .size           _Z12parallelSqrtPfiii,(.L_x_44 - _Z12parallelSqrtPfiii)
        .other          _Z12parallelSqrtPfiii,@"STO_CUDA_ENTRY STV_DEFAULT"
_Z12parallelSqrtPfiii:
.text._Z12parallelSqrtPfiii:
[----:B------:R-:W-:Y:S01]  /*0000*/  LDC R1, c[0x0][0x37c] ;  /* 0x0000df00ff017b82 */ /* 0x000fe20000000800 */
[----:B------:R-:W0:Y:S07]  /*0010*/  S2R R2, SR_TID.Y ;  /* 0x0000000000027919 */ /* 0x000e2e0000002200 */
[----:B------:R-:W1:Y:S01]  /*0020*/  LDC R0, c[0x0][0x360] ;  /* 0x0000d800ff007b82 */ /* 0x000e620000000800 */
[----:B------:R-:W2:Y:S01]  /*0030*/  LDCU UR6, c[0x0][0x390] ;  /* 0x00007200ff0677ac */ /* 0x000ea20008000800 */
[----:B------:R-:W1:Y:S01]  /*0040*/  S2R R3, SR_TID.X ;  /* 0x0000000000037919 */ /* 0x000e620000002100 */
[----:B------:R-:W3:Y:S05]  /*0050*/  LDCU UR7, c[0x0][0x388] ;  /* 0x00007100ff0777ac */ /* 0x000eea0008000800 */
[----:B------:R-:W0:Y:S08]  /*0060*/  S2UR UR5, SR_CTAID.Y ;  /* 0x00000000000579c3 */ /* 0x000e300000002600 */
[----:B------:R-:W0:Y:S08]  /*0070*/  LDC R5, c[0x0][0x364] ;  /* 0x0000d900ff057b82 */ /* 0x000e300000000800 */
[----:B------:R-:W1:Y:S01]  /*0080*/  S2UR UR4, SR_CTAID.X ;  /* 0x00000000000479c3 */ /* 0x000e620000002500 */
[----:B0-----:R-:W-:-:S05]  /*0090*/  IMAD R5, R5, UR5, R2 ;  /* 0x0000000505057c24 */ /* 0x001fca000f8e0202 */
[----:B--2---:R-:W-:Y:S01]  /*00a0*/  ISETP.GE.U32.AND P0, PT, R5, UR6, PT ;  /* 0x0000000605007c0c */ /* 0x004fe2000bf06070 */
[----:B-1----:R-:W-:-:S05]  /*00b0*/  IMAD R0, R0, UR4, R3 ;  /* 0x0000000400007c24 */ /* 0x002fca000f8e0203 */
[----:B---3--:R-:W-:-:S13]  /*00c0*/  ISETP.GE.U32.OR P0, PT, R0, UR7, P0 ;  /* 0x0000000700007c0c */ /* 0x008fda0008706470 */
[----:B------:R-:W-:Y:S05]  /*00d0*/  @P0 EXIT ;  /* 0x000000000000094d */ /* 0x000fea0003800000 */
[----:B------:R-:W0:Y:S01]  /*00e0*/  LDC.64 R2, c[0x0][0x380] ;  /* 0x0000e000ff027b82 */ /* 0x000e220000000a00 */
[----:B------:R-:W1:Y:S01]  /*00f0*/  LDCU UR6, c[0x0][0x38c] ;  /* 0x00007180ff0677ac */ /* 0x000e620008000800 */
[----:B------:R-:W2:Y:S01]  /*0100*/  LDCU.64 UR4, c[0x0][0x358] ;  /* 0x00006b00ff0477ac */ /* 0x000ea20008000a00 */
[----:B-1----:R-:W-:-:S04]  /*0110*/  IMAD R5, R5, UR6, R0 ;  /* 0x0000000605057c24 */ /* 0x002fc8000f8e0200 */
[----:B0-----:R-:W-:-:S05]  /*0120*/  IMAD.WIDE.U32 R2, R5, 0x4, R2 ;  /* 0x0000000405027825 */ /* 0x001fca00078e0002 */
[----:B--2---:R-:W2:Y:S01]  /*0130*/  LDG.E R0, desc[UR4][R2.64] ;  /* 0x0000000402007981 */ /* 0x004ea2000c1e1900 */
[----:B------:R-:W-:Y:S01]  /*0140*/  BSSY.RECONVERGENT B0, `(.L_x_21) ;  /* 0x000000d000007945 */ /* 0x000fe20003800200 */
[----:B--2---:R-:W-:Y:S01]  /*0150*/  IADD3 R4, PT, PT, R0, -0xd000000, RZ ;  /* 0xf300000000047810 */ /* 0x004fe20007ffe0ff */
[----:B------:R0:W1:Y:S03]  /*0160*/  MUFU.RSQ R5, R0 ;  /* 0x0000000000057308 */ /* 0x0000660000001400 */
[----:B------:R-:W-:-:S13]  /*0170*/  ISETP.GT.U32.AND P0, PT, R4, 0x727fffff, PT ;  /* 0x727fffff0400780c */ /* 0x000fda0003f04070 */
[----:B0-----:R-:W-:Y:S05]  /*0180*/  @!P0 BRA `(.L_x_22) ;  /* 0x0000000000108947 */ /* 0x001fea0003800000 */
[----:B------:R-:W-:-:S07]  /*0190*/  MOV R9, 0x1b0 ;  /* 0x000001b000097802 */ /* 0x000fce0000000f00 */
[----:B-1----:R-:W-:Y:S05]  /*01a0*/  CALL.REL.NOINC `($__internal_1_$__cuda_sm20_sqrt_rn_f32_slowpath) ;  /* 0x0000000000247944 */ /* 0x002fea0003c00000 */
[----:B------:R-:W-:Y:S01]  /*01b0*/  MOV R5, R0 ;  /* 0x0000000000057202 */ /* 0x000fe20000000f00 */
[----:B------:R-:W-:Y:S06]  /*01c0*/  BRA `(.L_x_23) ;  /* 0x0000000000107947 */ /* 0x000fec0003800000 */
.L_x_22:
[----:B-1----:R-:W-:Y:S01]  /*01d0*/  FMUL.FTZ R7, R0, R5 ;  /* 0x0000000500077220 */ /* 0x002fe20000410000 */
[----:B------:R-:W-:-:S03]  /*01e0*/  FMUL.FTZ R5, R5, 0.5 ;  /* 0x3f00000005057820 */ /* 0x000fc60000410000 */
[----:B------:R-:W-:-:S04]  /*01f0*/  FFMA R0, -R7, R7, R0 ;  /* 0x0000000707007223 */ /* 0x000fc80000000100 */
[----:B------:R-:W-:-:S07]  /*0200*/  FFMA R5, R0, R5, R7 ;  /* 0x0000000500057223 */ /* 0x000fce0000000007 */
.L_x_23:
[----:B------:R-:W-:Y:S05]  /*0210*/  BSYNC.RECONVERGENT B0 ;  /* 0x0000000000007941 */ /* 0x000fea0003800200 */
.L_x_21:
[----:B------:R-:W-:Y:S01]  /*0220*/  STG.E desc[UR4][R2.64], R5 ;  /* 0x0000000502007986 */ /* 0x000fe2000c101904 */
[----:B------:R-:W-:Y:S05]  /*0230*/  EXIT ;  /* 0x000000000000794d */ /* 0x000fea0003800000 */
        .weak           $__internal_1_$__cuda_sm20_sqrt_rn_f32_slowpath
        .type           $__internal_1_$__cuda_sm20_sqrt_rn_f32_slowpath,@function
        .size           $__internal_1_$__cuda_sm20_sqrt_rn_f32_slowpath,(.L_x_44 - $__internal_1_$__cuda_sm20_sqrt_rn_f32_slowpath)
$__internal_1_$__cuda_sm20_sqrt_rn_f32_slowpath:
[----:B------:R-:W-:-:S13]  /*0240*/  LOP3.LUT P0, RZ, R0, 0x7fffffff, RZ, 0xc0, !PT ;  /* 0x7fffffff00ff7812 */ /* 0x000fda000780c0ff */
[----:B------:R-:W-:Y:S01]  /*0250*/  @!P0 MOV R4, R0 ;  /* 0x0000000000048202 */ /* 0x000fe20000000f00 */
[----:B------:R-:W-:Y:S06]  /*0260*/  @!P0 BRA `(.L_x_24) ;  /* 0x0000000000408947 */ /* 0x000fec0003800000 */
[----:B------:R-:W-:-:S13]  /*0270*/  FSETP.GEU.FTZ.AND P0, PT, R0, RZ, PT ;  /* 0x000000ff0000720b */ /* 0x000fda0003f1e000 */
[----:B------:R-:W-:Y:S01]  /*0280*/  @!P0 MOV R4, 0x7fffffff ;  /* 0x7fffffff00048802 */ /* 0x000fe20000000f00 */
[----:B------:R-:W-:Y:S06]  /*0290*/  @!P0 BRA `(.L_x_24) ;  /* 0x0000000000348947 */ /* 0x000fec0003800000 */
[----:B------:R-:W-:-:S13]  /*02a0*/  FSETP.GTU.FTZ.AND P0, PT, |R0|, +INF , PT ;  /* 0x7f8000000000780b */ /* 0x000fda0003f1c200 */
[----:B------:R-:W-:Y:S01]  /*02b0*/  @P0 FADD.FTZ R4, R0, 1 ;  /* 0x3f80000000040421 */ /* 0x000fe20000010000 */
[----:B------:R-:W-:Y:S06]  /*02c0*/  @P0 BRA `(.L_x_24) ;  /* 0x0000000000280947 */ /* 0x000fec0003800000 */
[----:B------:R-:W-:-:S13]  /*02d0*/  FSETP.NEU.FTZ.AND P0, PT, |R0|, +INF , PT ;  /* 0x7f8000000000780b */ /* 0x000fda0003f1d200 */
[----:B------:R-:W-:-:S04]  /*02e0*/  @P0 FFMA R5, R0, 1.84467440737095516160e+19, RZ ;  /* 0x5f80000000050823 */ /* 0x000fc800000000ff */
[----:B------:R-:W0:Y:S02]  /*02f0*/  @P0 MUFU.RSQ R4, R5 ;  /* 0x0000000500040308 */ /* 0x000e240000001400 */
[----:B0-----:R-:W-:Y:S01]  /*0300*/  @P0 FMUL.FTZ R6, R5, R4 ;  /* 0x0000000405060220 */ /* 0x001fe20000410000 */
[----:B------:R-:W-:Y:S01]  /*0310*/  @P0 FMUL.FTZ R8, R4, 0.5 ;  /* 0x3f00000004080820 */ /* 0x000fe20000410000 */
[----:B------:R-:W-:Y:S02]  /*0320*/  @!P0 MOV R4, R0 ;  /* 0x0000000000048202 */ /* 0x000fe40000000f00 */
[----:B------:R-:W-:-:S04]  /*0330*/  @P0 FADD.FTZ R7, -R6, -RZ ;  /* 0x800000ff06070221 */ /* 0x000fc80000010100 */
[----:B------:R-:W-:-:S04]  /*0340*/  @P0 FFMA R7, R6, R7, R5 ;  /* 0x0000000706070223 */ /* 0x000fc80000000005 */
[----:B------:R-:W-:-:S04]  /*0350*/  @P0 FFMA R7, R7, R8, R6 ;  /* 0x0000000807070223 */ /* 0x000fc80000000006 */
[----:B------:R-:W-:-:S07]  /*0360*/  @P0 FMUL.FTZ R4, R7, 2.3283064365386962891e-10 ;  /* 0x2f80000007040820 */ /* 0x000fce0000410000 */
.L_x_24:
[----:B------:R-:W-:Y:S01]  /*0370*/  HFMA2 R5, -RZ, RZ, 0, 0 ;  /* 0x00000000ff057431 */ /* 0x000fe200000001ff */
[----:B------:R-:W-:Y:S02]  /*0380*/  MOV R0, R4 ;  /* 0x0000000400007202 */ /* 0x000fe40000000f00 */
[----:B------:R-:W-:-:S04]  /*0390*/  MOV R4, R9 ;  /* 0x0000000900047202 */ /* 0x000fc80000000f00 */
[----:B------:R-:W-:Y:S05]  /*03a0*/  RET.REL.NODEC R4 `(_Z12parallelSqrtPfiii) ;  /* 0xfffffffc04147950 */ /* 0x000fea0003c3ffff */
.L_x_25:
        /* <DEDUP_REMOVED lines=13> */
.L_x_44:


//--------------------- .text._Z4sortPfPiiiiii    --------------------------
	.section	.text._Z4sortPfPiiiiii,"ax",@progbits
	.align	128
        .global         _Z4sortPfPiiiiii
        .type           _Z4sortPfPiiiiii,@function
        .size           _Z4sortPfPiiiiii,(.L_x_47 - _Z4sortPfPiiiiii)
        .other          _Z4sortPfPiiiiii,@"STO_CUDA_ENTRY STV_DEFAULT"
_Z4sortPfPiiiiii:
.text._Z4sortPfPiiiiii:
        /* <DEDUP_REMOVED lines=8> */
[----:B------:R-:W0:Y:S02]  /*0080*/  LDC R2, c[0x0][0x3a0] ;  /* 0x0000e800ff027b82 */ /* 0x000e240000000800 */
[----:B0-----:R-:W-:-:S13]  /*0090*/  ISETP.GE.AND P0, PT, R2, 0x1, PT ;  /* 0x000000010200780c */ /* 0x001fda0003f06270 */
[----:B------:R-:W-:Y:S05]  /*00a0*/  @!P0 EXIT ;  /* 0x000000000000894d */ /* 0x000fea0003800000 */
[----:B------:R-:W0:Y:S01]  /*00b0*/  LDCU.64 UR4, c[0x0][0x380] ;  /* 0x00007000ff0477ac */ /* 0x000e220008000a00 */
[----:B------:R-:W-:Y:S02]  /*00c0*/  PRMT R2, RZ, 0x7610, R2 ;  /* 0x00007610ff027816 */ /* 0x000fe40000000002 */
[----:B------:R-:W-:Y:S01]  /*00d0*/  PRMT R3, RZ, 0x7610, R3 ;  /* 0x00007610ff037816 */ /* 0x000fe20000000003 */
[----:B------:R-:W1:Y:S01]  /*00e0*/  LDCU.U16 UR8, c[0x0][0x39c] ;  /* 0x00007380ff0877ac */ /* 0x000e620008000400 */
[----:B------:R-:W2:Y:S01]  /*00f0*/  LDCU.64 UR10, c[0x0][0x358] ;  /* 0x00006b00ff0a77ac */ /* 0x000ea20008000a00 */
[----:B0-----:R-:W-:Y:S01]  /*0100*/  LEA R12, P0, R0, UR4, 0x2 ;  /* 0x00000004000c7c11 */ /* 0x001fe2000f8010ff */
[----:B------:R-:W-:-:S03]  /*0110*/  UMOV UR4, URZ ;  /* 0x000000ff00047c82 */ /* 0x000fc60008000000 */
[----:B-1----:R-:W-:-:S09]  /*0120*/  LEA.HI.X R13, R0, UR5, RZ, 0x2, P0 ;  /* 0x00000005000d7c11 */ /* 0x002fd200080f14ff */
.L_x_31:
[----:B0-----:R-:W0:Y:S01]  /*0130*/  LDCU UR6, c[0x0][0x39c] ;  /* 0x00007380ff0677ac */ /* 0x001e220008000800 */
[----:B------:R-:W1:Y:S01]  /*0140*/  LDC R4, c[0x0][0x394] ;  /* 0x0000e500ff047b82 */ /* 0x000e620000000800 */
[----:B------:R-:W-:Y:S01]  /*0150*/  IMAD.U32 R9, RZ, RZ, UR4 ;  /* 0x00000004ff097e24 */ /* 0x000fe2000f8e00ff */
[----:B------:R-:W-:-:S04]  /*0160*/  UIADD3 UR7, UPT, UPT, UR4, 0x1, URZ ;  /* 0x0000000104077890 */ /* 0x000fc8000fffe0ff */
[----:B0-----:R-:W-:Y:S01]  /*0170*/  UISETP.GE.AND UP0, UPT, UR7, UR6, UPT ;  /* 0x000000060700728c */ /* 0x001fe2000bf06270 */
[----:B-1----:R-:W-:-:S04]  /*0180*/  IMAD R15, R4, UR4, RZ ;  /* 0x00000004040f7c24 */ /* 0x002fc8000f8e02ff */
[----:B------:R-:W-:-:S04]  /*0190*/  IMAD.WIDE R14, R15, 0x4, R12 ;  /* 0x000000040f0e7825 */ /* 0x000fc800078e020c */
[----:B------:R-:W-:Y:S05]  /*01a0*/  BRA.U UP0, `(.L_x_26) ;  /* 0x0000000d00247547 */ /* 0x000fea000b800000 */
[----:B--2---:R0:W5:Y:S01]  /*01b0*/  LDG.E R11, desc[UR10][R14.64] ;  /* 0x0000000a0e0b7981 */ /* 0x004162000c1e1900 */
[----:B------:R-:W-:Y:S01]  /*01c0*/  UIADD3 UR9, UPT, UPT, -UR4, -0x2, UR6 ;  /* 0xfffffffe04097890 */ /* 0x000fe2000fffe106 */
[----:B------:R-:W-:Y:S01]  /*01d0*/  IMAD.U32 R5, RZ, RZ, UR7 ;  /* 0x00000007ff057e24 */ /* 0x000fe2000f8e00ff */
[----:B------:R-:W-:Y:S02]  /*01e0*/  ULOP3.LUT UR5, URZ, UR4, URZ, 0x33, !UPT ;  /* 0x00000004ff057292 */ /* 0x000fe4000f8e33ff */
[----:B------:R-:W-:Y:S01]  /*01f0*/  IMAD.U32 R9, RZ, RZ, UR4 ;  /* 0x00000004ff097e24 */ /* 0x000fe2000f8e00ff */
[----:B------:R-:W-:Y:S02]  /*0200*/  UISETP.GE.U32.AND UP0, UPT, UR9, 0xf, UPT ;  /* 0x0000000f0900788c */ /* 0x000fe4000bf06070 */
[----:B------:R-:W-:-:S07]  /*0210*/  UIADD3 UR6, UPT, UPT, UR5, UR6, URZ ;  /* 0x0000000605067290 */ /* 0x000fce000fffe0ff */
[----:B0-----:R-:W-:Y:S05]  /*0220*/  BRA.U !UP0, `(.L_x_27) ;  /* 0x00000005086c7547 */ /* 0x001fea000b800000 */
[----:B------:R-:W-:Y:S01]  /*0230*/  ULOP3.LUT UR5, UR6, 0xfffffff0, URZ, 0xc0, !UPT ;  /* 0xfffffff006057892 */ /* 0x000fe2000f8ec0ff */
[----:B------:R-:W-:Y:S02]  /*0240*/  IMAD R7, R4, UR7, RZ ;  /* 0x0000000704077c24 */ /* 0x000fe4000f8e02ff */
[----:B------:R-:W-:Y:S01]  /*0250*/  IMAD.U32 R5, RZ, RZ, UR4 ;  /* 0x00000004ff057e24 */ /* 0x000fe2000f8e00ff */
[----:B------:R-:W-:Y:S01]  /*0260*/  UIADD3 UR5, UPT, UPT, -UR5, URZ, URZ ;  /* 0x000000ff05057290 */ /* 0x000fe2000fffe1ff */
[----:B------:R-:W-:-:S11]  /*0270*/  IMAD.U32 R9, RZ, RZ, UR4 ;  /* 0x00000004ff097e24 */ /* 0x000fd6000f8e00ff */
.L_x_28:
[----:B------:R-:W-:-:S05]  /*0280*/  IMAD.WIDE R20, R7, 0x4, R12 ;  /* 0x0000000407147825 */ /* 0x000fca00078e020c */
[----:B------:R-:W2:Y:S01]  /*0290*/  LDG.E R29, desc[UR10][R20.64] ;  /* 0x0000000a141d7981 */ /* 0x000ea2000c1e1900 */
[----:B------:R-:W-:-:S05]  /*02a0*/  IMAD.WIDE R22, R4, 0x4, R20 ;  /* 0x0000000404167825 */ /* 0x000fca00078e0214 */
[----:B------:R-:W3:Y:S01]  /*02b0*/  LDG.E R10, desc[UR10][R22.64] ;  /* 0x0000000a160a7981 */ /* 0x000ee2000c1e1900 */
[----:B------:R-:W-:-:S05]  /*02c0*/  IMAD.WIDE R18, R4, 0x4, R22 ;  /* 0x0000000404127825 */ /* 0x000fca00078e0216 */
[----:B------:R0:W4:Y:S02]  /*02d0*/  LDG.E R8, desc[UR10][R18.64] ;  /* 0x0000000a12087981 */ /* 0x000124000c1e1900 */
[----:B0-----:R-:W-:-:S05]  /*02e0*/  IMAD.WIDE R18, R4, 0x4, R18 ;  /* 0x0000000404127825 */ /* 0x001fca00078e0212 */
[----:B------:R-:W4:Y:S01]  /*02f0*/  LDG.E R6, desc[UR10][R18.64] ;  /* 0x0000000a12067981 */ /* 0x000f22000c1e1900 */
[----:B------:R-:W-:-:S05]  /*0300*/  IMAD.WIDE R16, R4, 0x4, R18 ;  /* 0x0000000404107825 */ /* 0x000fca00078e0212 */
[----:B------:R0:W4:Y:S02]  /*0310*/  LDG.E R28, desc[UR10][R16.64] ;  /* 0x0000000a101c7981 */ /* 0x000124000c1e1900 */
[----:B0-----:R-:W-:-:S05]  /*0320*/  IMAD.WIDE R16, R4, 0x4, R16 ;  /* 0x0000000404107825 */ /* 0x001fca00078e0210 */
[----:B------:R-:W4:Y:S01]  /*0330*/  LDG.E R27, desc[UR10][R16.64] ;  /* 0x0000000a101b7981 */ /* 0x000f22000c1e1900 */
[----:B------:R-:W-:-:S05]  /*0340*/  IMAD.WIDE R20, R4, 0x4, R16 ;  /* 0x0000000404147825 */ /* 0x000fca00078e0210 */
[----:B------:R0:W4:Y:S02]  /*0350*/  LDG.E R26, desc[UR10][R20.64] ;  /* 0x0000000a141a7981 */ /* 0x000124000c1e1900 */
[----:B0-----:R-:W-:-:S05]  /*0360*/  IMAD.WIDE R20, R4, 0x4, R20 ;  /* 0x0000000404147825 */ /* 0x001fca00078e0214 */
[----:B------:R0:W4:Y:S02]  /*0370*/  LDG.E R25, desc[UR10][R20.64] ;  /* 0x0000000a14197981 */ /* 0x000124000c1e1900 */
[----:B0-----:R-:W-:-:S05]  /*0380*/  IMAD.WIDE R20, R4, 0x4, R20 ;  /* 0x0000000404147825 */ /* 0x001fca00078e0214 */
[----:B------:R-:W4:Y:S01]  /*0390*/  LDG.E R24, desc[UR10][R20.64] ;  /* 0x0000000a14187981 */ /* 0x000f22000c1e1900 */
[----:B------:R-:W-:-:S05]  /*03a0*/  IMAD.WIDE R18, R4, 0x4, R20 ;  /* 0x0000000404127825 */ /* 0x000fca00078e0214 */
[----:B------:R0:W4:Y:S01]  /*03b0*/  LDG.E R23, desc[UR10][R18.64] ;  /* 0x0000000a12177981 */ /* 0x000122000c1e1900 */
[----:B------:R-:W-:-:S05]  /*03c0*/  IMAD.WIDE R16, R4, 0x4, R18 ;  /* 0x0000000404107825 */ /* 0x000fca00078e0212 */
[----:B------:R-:W4:Y:S01]  /*03d0*/  LDG.E R22, desc[UR10][R16.64] ;  /* 0x0000000a10167981 */ /* 0x000f22000c1e1900 */
[----:B0-----:R-:W-:-:S05]  /*03e0*/  IMAD.WIDE R18, R4, 0x4, R16 ;  /* 0x0000000404127825 */ /* 0x001fca00078e0210 */
[----:B------:R0:W4:Y:S01]  /*03f0*/  LDG.E R16, desc[UR10][R18.64] ;  /* 0x0000000a12107981 */ /* 0x000122000c1e1900 */
[----:B------:R-:W-:Y:S01]  /*0400*/  IMAD.WIDE R20, R4, 0x4, R18 ;  /* 0x0000000404147825 */ /* 0x000fe200078e0212 */
[----:B--2--5:R-:W-:-:S04]  /*0410*/  FSETP.GEU.AND P2, PT, R29, R11, PT ;  /* 0x0000000b1d00720b */ /* 0x024fc80003f4e000 */
[----:B------:R-:W-:Y:S02]  /*0420*/  FSEL R11, R29, R11, !P2 ;  /* 0x0000000b1d0b7208 */ /* 0x000fe40005000000 */
[----:B------:R1:W2:Y:S02]  /*0430*/  LDG.E R29, desc[UR10][R20.64] ;  /* 0x0000000a141d7981 */ /* 0x0002a4000c1e1900 */
[----:B---3--:R-:W-:-:S04]  /*0440*/  FSETP.GEU.AND P3, PT, R10, R11, PT ;  /* 0x0000000b0a00720b */ /* 0x008fc80003f6e000 */
[----:B0-----:R-:W-:Y:S01]  /*0450*/  FSEL R19, R10, R11, !P3 ;  /* 0x0000000b0a137208 */ /* 0x001fe20005800000 */
[----:B-1----:R-:W-:-:S03]  /*0460*/  IMAD.WIDE R20, R4, 0x4, R20 ;  /* 0x0000000404147825 */ /* 0x002fc600078e0214 */
[-C--:B----4-:R-:W-:Y:S02]  /*0470*/  FSETP.GEU.AND P1, PT, R8, R19.reuse, PT ;  /* 0x000000130800720b */ /* 0x090fe40003f2e000 */
[----:B------:R0:W3:Y:S01]  /*0480*/  LDG.E R17, desc[UR10][R20.64] ;  /* 0x0000000a14117981 */ /* 0x0000e2000c1e1900 */
[----:B------:R-:W-:Y:S01]  /*0490*/  IMAD.WIDE R10, R4, 0x4, R20 ;  /* 0x00000004040a7825 */ /* 0x000fe200078e0214 */
[----:B0-----:R-:W-:-:S04]  /*04a0*/  FSEL R21, R8, R19, !P1 ;  /* 0x0000001308157208 */ /* 0x001fc80004800000 */
[----:B------:R-:W4:Y:S01]  /*04b0*/  LDG.E R8, desc[UR10][R10.64] ;  /* 0x0000000a0a087981 */ /* 0x000f22000c1e1900 */
[----:B------:R-:W-:-:S06]  /*04c0*/  IMAD.WIDE R18, R4, 0x4, R10 ;  /* 0x0000000404127825 */ /* 0x000fcc00078e020a */
[----:B------:R-:W4:Y:S01]  /*04d0*/  LDG.E R18, desc[UR10][R18.64] ;  /* 0x0000000a12127981 */ /* 0x000f22000c1e1900 */
[CC--:B------:R-:W-:Y:S01]  /*04e0*/  FSETP.GEU.AND P6, PT, R6.reuse, R21.reuse, PT ;  /* 0x000000150600720b */ /* 0x0c0fe20003fce000 */
[C---:B------:R-:W-:Y:S01]  /*04f0*/  @!P2 VIADD R9, R5.reuse, 0x1 ;  /* 0x000000010509a836 */ /* 0x040fe20000000000 */
[----:B------:R-:W-:Y:S01]  /*0500*/  UIADD3 UR5, UPT, UPT, UR5, 0x10, URZ ;  /* 0x0000001005057890 */ /* 0x000fe2000fffe0ff */
[C---:B------:R-:W-:Y:S01]  /*0510*/  @!P3 VIADD R9, R5.reuse, 0x2 ;  /* 0x000000020509b836 */ /* 0x040fe20000000000 */
[----:B------:R-:W-:Y:S01]  /*0520*/  FSEL R6, R6, R21, !P6 ;  /* 0x0000001506067208 */ /* 0x000fe20007000000 */
[----:B------:R-:W-:Y:S01]  /*0530*/  @!P1 VIADD R9, R5, 0x3 ;  /* 0x0000000305099836 */ /* 0x000fe20000000000 */
[----:B------:R-:W-:Y:S01]  /*0540*/  UISETP.NE.AND UP0, UPT, UR5, URZ, UPT ;  /* 0x000000ff0500728c */ /* 0x000fe2000bf05270 */
[----:B------:R-:W-:Y:S01]  /*0550*/  IMAD R7, R4, 0x10, R7 ;  /* 0x0000001004077824 */ /* 0x000fe200078e0207 */
[----:B------:R-:W-:-:S04]  /*0560*/  FSETP.GEU.AND P5, PT, R28, R6, PT ;  /* 0x000000061c00720b */ /* 0x000fc80003fae000 */
[----:B------:R-:W-:Y:S01]  /*0570*/  FSEL R6, R28, R6, !P5 ;  /* 0x000000061c067208 */ /* 0x000fe20006800000 */
[----:B------:R-:W-:-:S03]  /*0580*/  @!P6 VIADD R9, R5, 0x4 ;  /* 0x000000040509e836 */ /* 0x000fc60000000000 */
        /* <DEDUP_REMOVED lines=9> */
[----:B------:R-:W-:-:S05]  /*0620*/  FSETP.GEU.AND P3, PT, R24, R25, PT ;  /* 0x000000191800720b */ /* 0x000fca0003f6e000 */
[----:B------:R-:W-:Y:S01]  /*0630*/  @!P2 VIADD R9, R5, 0x8 ;  /* 0x000000080509a836 */ /* 0x000fe20000000000 */
[----:B------:R-:W-:-:S04]  /*0640*/  FSEL R24, R24, R25, !P3 ;  /* 0x0000001918187208 */ /* 0x000fc80005800000 */
        /* <DEDUP_REMOVED lines=8> */
[----:B------:R-:W-:-:S08]  /*06d0*/  @!P6 VIADD R9, R5, 0xb ;  /* 0x0000000b0509e836 */ /* 0x000fd00000000000 */
[----:B------:R-:W-:Y:S01]  /*06e0*/  @!P5 VIADD R9, R5, 0xc ;  /* 0x0000000c0509d836 */ /* 0x000fe20000000000 */
[----:B--2---:R-:W-:-:S04]  /*06f0*/  FSETP.GEU.AND P0, PT, R29, R16, PT ;  /* 0x000000101d00720b */ /* 0x004fc80003f0e000 */
[----:B------:R-:W-:-:S09]  /*0700*/  FSEL R16, R29, R16, !P0 ;  /* 0x000000101d107208 */ /* 0x000fd20004000000 */
[----:B------:R-:W-:Y:S01]  /*0710*/  @!P0 VIADD R9, R5, 0xd ;  /* 0x0000000d05098836 */ /* 0x000fe20000000000 */
[----:B---3--:R-:W-:-:S04]  /*0720*/  FSETP.GEU.AND P2, PT, R17, R16, PT ;  /* 0x000000101100720b */ /* 0x008fc80003f4e000 */
[----:B------:R-:W-:-:S04]  /*0730*/  FSEL R17, R17, R16, !P2 ;  /* 0x0000001011117208 */ /* 0x000fc80005000000 */
[----:B----4-:R-:W-:-:S05]  /*0740*/  FSETP.GEU.AND P1, PT, R8, R17, PT ;  /* 0x000000110800720b */ /* 0x010fca0003f2e000 */
[----:B------:R-:W-:Y:S01]  /*0750*/  @!P2 VIADD R9, R5, 0xe ;  /* 0x0000000e0509a836 */ /* 0x000fe20000000000 */
[----:B------:R-:W-:-:S04]  /*0760*/  FSEL R11, R8, R17, !P1 ;  /* 0x00000011080b7208 */ /* 0x000fc80004800000 */
[----:B------:R-:W-:-:S04]  /*0770*/  FSETP.GEU.AND P0, PT, R18, R11, PT ;  /* 0x0000000b1200720b */ /* 0x000fc80003f0e000 */
[----:B------:R-:W-:Y:S01]  /*0780*/  FSEL R11, R18, R11, !P0 ;  /* 0x0000000b120b7208 */ /* 0x000fe20004000000 */
[C---:B------:R-:W-:Y:S02]  /*0790*/  @!P1 VIADD R9, R5.reuse, 0xf ;  /* 0x0000000f05099836 */ /* 0x040fe40000000000 */
[----:B------:R-:W-:-:S05]  /*07a0*/  VIADD R5, R5, 0x10 ;  /* 0x0000001005057836 */ /* 0x000fca0000000000 */
[----:B------:R-:W-:Y:S01]  /*07b0*/  SEL R9, R5, R9, !P0 ;  /* 0x0000000905097207 */ /* 0x000fe20004000000 */
[----:B------:R-:W-:Y:S06]  /*07c0*/  BRA.U UP0, `(.L_x_28) ;  /* 0xfffffff900ac7547 */ /* 0x000fec000b83ffff */
[----:B------:R-:W-:-:S07]  /*07d0*/  VIADD R5, R5, 0x1 ;  /* 0x0000000105057836 */ /* 0x000fce0000000000 */
.L_x_27:
[----:B------:R-:W-:-:S09]  /*07e0*/  ULOP3.LUT UP0, URZ, UR6, 0xf, URZ, 0xc0, !UPT ;  /* 0x0000000f06ff7892 */ /* 0x000fd2000f80c0ff */
[----:B------:R-:W-:Y:S05]  /*07f0*/  BRA.U !UP0, `(.L_x_26) ;  /* 0x0000000508907547 */ /* 0x000fea000b800000 */
[----:B------:R-:W-:-:S05]  /*0800*/  LOP3.LUT R6, RZ, R3, RZ, 0x33, !PT ;  /* 0x00000003ff067212 */ /* 0x000fca00078e33ff */
[----:B------:R-:W-:-:S05]  /*0810*/  VIADD R6, R6, UR8 ;  /* 0x0000000806067c36 */ /* 0x000fca0008000000 */
[----:B------:R-:W-:-:S04]  /*0820*/  LOP3.LUT R6, R6, 0xf, RZ, 0xc0, !PT ;  /* 0x0000000f06067812 */ /* 0x000fc800078ec0ff */
[C---:B------:R-:W-:Y:S01]  /*0830*/  LOP3.LUT P0, RZ, R6.reuse, 0x7, RZ, 0xc0, !PT ;  /* 0x0000000706ff7812 */ /* 0x040fe2000780c0ff */
[----:B------:R-:W-:-:S05]  /*0840*/  VIADD R7, R6, 0xffffffff ;  /* 0xffffffff06077836 */ /* 0x000fca0000000000 */
[----:B------:R-:W-:-:S13]  /*0850*/  ISETP.GE.U32.AND P1, PT, R7, 0x7, PT ;  /* 0x000000070700780c */ /* 0x000fda0003f26070 */
[----:B------:R-:W-:Y:S05]  /*0860*/  @!P1 BRA `(.L_x_29) ;  /* 0x0000000000a89947 */ /* 0x000fea0003800000 */
[----:B------:R-:W-:-:S04]  /*0870*/  IMAD R19, R5, R4, RZ ;  /* 0x0000000405137224 */ /* 0x000fc800078e02ff */
[----:B------:R-:W-:-:S05]  /*0880*/  IMAD.WIDE R18, R19, 0x4, R12 ;  /* 0x0000000413127825 */ /* 0x000fca00078e020c */
[----:B------:R-:W2:Y:S01]  /*0890*/  LDG.E R8, desc[UR10][R18.64] ;  /* 0x0000000a12087981 */ /* 0x000ea2000c1e1900 */
[----:B------:R-:W-:-:S05]  /*08a0*/  IMAD.WIDE R20, R4, 0x4, R18 ;  /* 0x0000000404147825 */ /* 0x000fca00078e0212 */
[----:B------:R-:W3:Y:S01]  /*08b0*/  LDG.E R10, desc[UR10][R20.64] ;  /* 0x0000000a140a7981 */ /* 0x000ee2000c1e1900 */
[----:B------:R-:W-:-:S05]  /*08c0*/  IMAD.WIDE R28, R4, 0x4, R20 ;  /* 0x00000004041c7825 */ /* 0x000fca00078e0214 */
[----:B------:R-:W4:Y:S01]  /*08d0*/  LDG.E R22, desc[UR10][R28.64] ;  /* 0x0000000a1c167981 */ /* 0x000f22000c1e1900 */
[----:B------:R-:W-:-:S05]  /*08e0*/  IMAD.WIDE R6, R4, 0x4, R28 ;  /* 0x0000000404067825 */ /* 0x000fca00078e021c */
[----:B------:R0:W4:Y:S02]  /*08f0*/  LDG.E R23, desc[UR10][R6.64] ;  /* 0x0000000a06177981 */ /* 0x000124000c1e1900 */
[----:B0-----:R-:W-:-:S05]  /*0900*/  IMAD.WIDE R6, R4, 0x4, R6 ;  /* 0x0000000404067825 */ /* 0x001fca00078e0206 */
[----:B------:R-:W4:Y:S01]  /*0910*/  LDG.E R24, desc[UR10][R6.64] ;  /* 0x0000000a06187981 */ /* 0x000f22000c1e1900 */
[----:B------:R-:W-:-:S05]  /*0920*/  IMAD.WIDE R16, R4, 0x4, R6 ;  /* 0x0000000404107825 */ /* 0x000fca00078e0206 */
[----:B------:R-:W4:Y:S01]  /*0930*/  LDG.E R25, desc[UR10][R16.64] ;  /* 0x0000000a10197981 */ /* 0x000f22000c1e1900 */
[----:B------:R-:W-:-:S05]  /*0940*/  IMAD.WIDE R18, R4, 0x4, R16 ;  /* 0x0000000404127825 */ /* 0x000fca00078e0210 */
[----:B------:R-:W4:Y:S01]  /*0950*/  LDG.E R26, desc[UR10][R18.64] ;  /* 0x0000000a121a7981 */ /* 0x000f22000c1e1900 */
[----:B------:R-:W-:-:S06]  /*0960*/  IMAD.WIDE R20, R4, 0x4, R18 ;  /* 0x0000000404147825 */ /* 0x000fcc00078e0212 */
[----:B------:R-:W4:Y:S01]  /*0970*/  LDG.E R20, desc[UR10][R20.64] ;  /* 0x0000000a14147981 */ /* 0x000f22000c1e1900 */
[----:B--2--5:R-:W-:-:S04]  /*0980*/  FSETP.GEU.AND P5, PT, R8, R11, PT ;  /* 0x0000000b0800720b */ /* 0x024fc80003fae000 */
[----:B------:R-:W-:Y:S02]  /*0990*/  FSEL R11, R8, R11, !P5 ;  /* 0x0000000b080b7208 */ /* 0x000fe40006800000 */
[----:B------:R-:W-:Y:S02]  /*09a0*/  SEL R9, R5, R9, !P5 ;  /* 0x0000000905097207 */ /* 0x000fe40006800000 */
[----:B---3--:R-:W-:-:S04]  /*09b0*/  FSETP.GEU.AND P6, PT, R10, R11, PT ;  /* 0x0000000b0a00720b */ /* 0x008fc80003fce000 */
[----:B------:R-:W-:-:S04]  /*09c0*/  FSEL R11, R10, R11, !P6 ;  /* 0x0000000b0a0b7208 */ /* 0x000fc80007000000 */
[----:B----4-:R-:W-:-:S04]  /*09d0*/  FSETP.GEU.AND P4, PT, R22, R11, PT ;  /* 0x0000000b1600720b */ /* 0x010fc80003f8e000 */
        /* <DEDUP_REMOVED lines=17> */
[C---:B------:R-:W-:Y:S02]  /*0af0*/  @!P3 VIADD R9, R5.reuse, 0x7 ;  /* 0x000000070509b836 */ /* 0x040fe40000000000 */
[----:B------:R-:W-:-:S07]  /*0b00*/  VIADD R5, R5, 0x8 ;  /* 0x0000000805057836 */ /* 0x000fce0000000000 */
.L_x_29:
[----:B------:R-:W-:Y:S05]  /*0b10*/  @!P0 BRA `(.L_x_26) ;  /* 0x0000000000c88947 */ /* 0x000fea0003800000 */
[----:B------:R-:W-:-:S05]  /*0b20*/  LOP3.LUT R6, RZ, R2, RZ, 0x33, !PT ;  /* 0x00000002ff067212 */ /* 0x000fca00078e33ff */
[----:B------:R-:W-:-:S05]  /*0b30*/  VIADD R6, R6, UR8 ;  /* 0x0000000806067c36 */ /* 0x000fca0008000000 */
[----:B------:R-:W-:-:S04]  /*0b40*/  LOP3.LUT R6, R6, 0xffff, RZ, 0xc0, !PT ;  /* 0x0000ffff06067812 */ /* 0x000fc800078ec0ff */
[C---:B------:R-:W-:Y:S02]  /*0b50*/  LOP3.LUT R7, R6.reuse, 0x7, RZ, 0xc0, !PT ;  /* 0x0000000706077812 */ /* 0x040fe400078ec0ff */
[----:B------:R-:W-:-:S03]  /*0b60*/  LOP3.LUT R6, R6, 0x3, RZ, 0xc0, !PT ;  /* 0x0000000306067812 */ /* 0x000fc600078ec0ff */
[----:B------:R-:W-:Y:S01]  /*0b70*/  VIADD R7, R7, 0xffffffff ;  /* 0xffffffff07077836 */ /* 0x000fe20000000000 */
[----:B------:R-:W-:-:S04]  /*0b80*/  ISETP.NE.AND P1, PT, R6, RZ, PT ;  /* 0x000000ff0600720c */ /* 0x000fc80003f25270 */
        /* <DEDUP_REMOVED lines=21> */
[----:B------:R-:W-:-:S08]  /*0ce0*/  @!P3 VIADD R9, R5, 0x2 ;  /* 0x000000020509b836 */ /* 0x000fd00000000000 */
[C---:B------:R-:W-:Y:S02]  /*0cf0*/  @!P4 VIADD R9, R5.reuse, 0x3 ;  /* 0x000000030509c836 */ /* 0x040fe40000000000 */
[----:B------:R-:W-:-:S07]  /*0d00*/  VIADD R5, R5, 0x4 ;  /* 0x0000000405057836 */ /* 0x000fce0000000000 */
.L_x_30:
[----:B------:R-:W-:Y:S05]  /*0d10*/  @!P1 BRA `(.L_x_26) ;  /* 0x0000000000489947 */ /* 0x000fea0003800000 */
[----:B------:R-:W-:-:S04]  /*0d20*/  IMAD R17, R5, R4, RZ ;  /* 0x0000000405117224 */ /* 0x000fc800078e02ff */
[----:B------:R-:W-:-:S05]  /*0d30*/  IMAD.WIDE R16, R17, 0x4, R12 ;  /* 0x0000000411107825 */ /* 0x000fca00078e020c */
[----:B------:R-:W2:Y:S01]  /*0d40*/  LDG.E R8, desc[UR10][R16.64] ;  /* 0x0000000a10087981 */ /* 0x000ea2000c1e1900 */
[----:B------:R-:W-:Y:S02]  /*0d50*/  ISETP.NE.AND P1, PT, R6, 0x1, PT ;  /* 0x000000010600780c */ /* 0x000fe40003f25270 */
[----:B--2--5:R-:W-:-:S04]  /*0d60*/  FSETP.GEU.AND P0, PT, R8, R11, PT ;  /* 0x0000000b0800720b */ /* 0x024fc80003f0e000 */
[----:B------:R-:W-:Y:S02]  /*0d70*/  FSEL R11, R8, R11, !P0 ;  /* 0x0000000b080b7208 */ /* 0x000fe40004000000 */
[----:B------:R-:W-:-:S05]  /*0d80*/  SEL R9, R5, R9, !P0 ;  /* 0x0000000905097207 */ /* 0x000fca0004000000 */
[----:B------:R-:W-:Y:S05]  /*0d90*/  @!P1 BRA `(.L_x_26) ;  /* 0x0000000000289947 */ /* 0x000fea0003800000 */
[----:B------:R-:W-:Y:S01]  /*0da0*/  ISETP.NE.AND P1, PT, R6, 0x2, PT ;  /* 0x000000020600780c */ /* 0x000fe20003f25270 */
[----:B------:R-:W-:-:S05]  /*0db0*/  IMAD.WIDE R16, R4, 0x4, R16 ;  /* 0x0000000404107825 */ /* 0x000fca00078e0210 */
[----:B------:R-:W2:Y:S07]  /*0dc0*/  LDG.E R8, desc[UR10][R16.64] ;  /* 0x0000000a10087981 */ /* 0x000eae000c1e1900 */
[----:B------:R-:W-:-:S06]  /*0dd0*/  @P1 IMAD.WIDE R6, R4, 0x4, R16 ;  /* 0x0000000404061825 */ /* 0x000fcc00078e0210 */
[----:B------:R-:W3:Y:S01]  /*0de0*/  @P1 LDG.E R6, desc[UR10][R6.64] ;  /* 0x0000000a06061981 */ /* 0x000ee2000c1e1900 */
[----:B--2---:R-:W-:-:S04]  /*0df0*/  FSETP.GEU.AND P0, PT, R8, R11, PT ;  /* 0x0000000b0800720b */ /* 0x004fc80003f0e000 */
[----:B------:R-:W-:-:S04]  /*0e00*/  FSEL R11, R8, R11, !P0 ;  /* 0x0000000b080b7208 */ /* 0x000fc80004000000 */
[----:B---3--:R-:W-:-:S05]  /*0e10*/  FSETP.GEU.OR P2, PT, R6, R11, !P1 ;  /* 0x0000000b0600720b */ /* 0x008fca0004f4e400 */
[----:B------:R-:W-:-:S08]  /*0e20*/  @!P0 VIADD R9, R5, 0x1 ;  /* 0x0000000105098836 */ /* 0x000fd00000000000 */
[----:B------:R-:W-:-:S07]  /*0e30*/  @!P2 VIADD R9, R5, 0x2 ;  /* 0x000000020509a836 */ /* 0x000fce0000000000 */
.L_x_26:
[C---:B------:R-:W-:Y:S01]  /*0e40*/  ISETP.NE.AND P0, PT, R9.reuse, UR4, PT ;  /* 0x0000000409007c0c */ /* 0x040fe2000bf05270 */
[----:B------:R-:W0:Y:S01]  /*0e50*/  LDC R7, c[0x0][0x398] ;  /* 0x0000e600ff077b82 */ /* 0x000e220000000800 */
[----:B------:R-:W1:Y:S11]  /*0e60*/  LDCU.64 UR12, c[0x0][0x388] ;  /* 0x00007100ff0c77ac */ /* 0x000e760008000a00 */
[----:B------:R-:W-:Y:S01]  /*0e70*/  @P0 IMAD R5, R9, R4, RZ ;  /* 0x0000000409050224 */ /* 0x000fe200078e02ff */
[----:B--2---:R-:W2:Y:S03]  /*0e80*/  @P0 LDG.E R17, desc[UR10][R14.64] ;  /* 0x0000000a0e110981 */ /* 0x004ea6000c1e1900 */
[----:B------:R-:W-:-:S05]  /*0e90*/  @P0 IMAD.WIDE R4, R5, 0x4, R12 ;  /* 0x0000000405040825 */ /* 0x000fca00078e020c */
[----:B-----5:R-:W3:Y:S01]  /*0ea0*/  @P0 LDG.E R11, desc[UR10][R4.64] ;  /* 0x0000000a040b0981 */ /* 0x020ee2000c1e1900 */
[----:B0-----:R-:W-:Y:S01]  /*0eb0*/  IMAD R7, R7, UR4, RZ ;  /* 0x0000000407077c24 */ /* 0x001fe2000f8e02ff */
[----:B------:R-:W0:Y:S04]  /*0ec0*/  LDCU UR4, c[0x0][0x3a0] ;  /* 0x00007400ff0477ac */ /* 0x000e280008000800 */
[----:B------:R-:W-:-:S04]  /*0ed0*/  IADD3 R8, P1, PT, R0, R7, RZ ;  /* 0x0000000700087210 */ /* 0x000fc80007f3e0ff */
[----:B------:R-:W-:Y:S02]  /*0ee0*/  LEA.HI.X.SX32 R7, R7, RZ, 0x1, P1 ;  /* 0x000000ff07077211 */ /* 0x000fe400008f0eff */
[----:B-1----:R-:W-:-:S04]  /*0ef0*/  LEA R6, P1, R8, UR12, 0x2 ;  /* 0x0000000c08067c11 */ /* 0x002fc8000f8210ff */
[----:B------:R-:W-:Y:S01]  /*0f00*/  LEA.HI.X R7, R8, UR13, R7, 0x2, P1 ;  /* 0x0000000d08077c11 */ /* 0x000fe200088f1407 */
[----:B0-----:R-:W-:Y:S01]  /*0f10*/  UISETP.NE.AND UP0, UPT, UR7, UR4, UPT ;  /* 0x000000040700728c */ /* 0x001fe2000bf05270 */
[----:B------:R-:W-:Y:S02]  /*0f20*/  VIADD R3, R3, 0x1 ;  /* 0x0000000103037836 */ /* 0x000fe40000000000 */
[----:B------:R-:W-:Y:S01]  /*0f30*/  VIADD R2, R2, 0x1 ;  /* 0x0000000102027836 */ /* 0x000fe20000000000 */
[----:B------:R-:W-:Y:S01]  /*0f40*/  UMOV UR4, UR7 ;  /* 0x0000000700047c82 */ /* 0x000fe20008000000 */
[----:B--2---:R0:W-:Y:S04]  /*0f50*/  @P0 STG.E desc[UR10][R4.64], R17 ;  /* 0x0000001104000986 */ /* 0x0041e8000c10190a */
[----:B---3--:R0:W-:Y:S04]  /*0f60*/  @P0 STG.E desc[UR10][R14.64], R11 ;  /* 0x0000000b0e000986 */ /* 0x0081e8000c10190a */
[----:B------:R0:W-:Y:S01]  /*0f70*/  STG.E desc[UR10][R6.64], R9 ;  /* 0x0000000906007986 */ /* 0x0001e2000c10190a */
[----:B------:R-:W-:Y:S05]  /*0f80*/  BRA.U UP0, `(.L_x_31) ;  /* 0xfffffff100687547 */ /* 0x000fea000b83ffff */
[----:B------:R-:W-:Y:S05]  /*0f90*/  EXIT ;  /* 0x000000000000794d */ /* 0x000fea0003800000 */
.L_x_32:
        /* <DEDUP_REMOVED lines=14> */
.L_x_47:


//--------------------- .text._Z15computeDistancePfiiS_iiiS_ --------------------------
	.section	.text._Z15computeDistancePfiiS_iiiS_,"ax",@progbits
	.align	128
        .global         _Z15computeDistancePfiiS_iiiS_
        .type           _Z15computeDistancePfiiS_iiiS_,@function
        .size           _Z15computeDistancePfiiS_iiiS_,(.L_x_48 - _Z15computeDistancePfiiS_iiiS_)
        .other          _Z15computeDistancePfiiS_iiiS_,@"STO_CUDA_ENTRY STV_DEFAULT"
_Z15computeDistancePfiiS_iiiS_:
.text._Z15computeDistancePfiiS_iiiS_:
[----:B------:R-:W-:Y:S01]  /*0000*/  LDC R1, c[0x0][0x37c] ;  /* 0x0000df00ff017b82 */ /* 0x000fe20000000800 */
[----:B------:R-:W0:Y:S01]  /*0010*/  S2R R4, SR_CTAID.Y ;  /* 0x0000000000047919 */ /* 0x000e220000002600 */
[----:B------:R-:W1:Y:S06]  /*0020*/  LDCU UR5, c[0x0][0x3a0] ;  /* 0x00007400ff0577ac */ /* 0x000e6c0008000800 */
[----:B------:R-:W2:Y:S01]  /*0030*/  LDC R20, c[0x0][0x38c] ;  /* 0x0000e300ff147b82 */ /* 0x000ea20000000800 */
[----:B------:R-:W-:Y:S01]  /*0040*/  HFMA2 R15, -RZ, RZ, 0, 0 ;  /* 0x00000000ff0f7431 */ /* 0x000fe200000001ff */
[----:B------:R-:W3:Y:S01]  /*0050*/  S2R R5, SR_CTAID.X ;  /* 0x0000000000057919 */ /* 0x000ee20000002500 */
[----:B------:R-:W-:Y:S01]  /*0060*/  UMOV UR4, 0x400 ;  /* 0x0000040000047882 */ /* 0x000fe20000000000 */
[----:B------:R-:W4:Y:S01]  /*0070*/  LDCU.64 UR8, c[0x0][0x358] ;  /* 0x00006b00ff0877ac */ /* 0x000f220008000a00 */
[----:B------:R-:W5:Y:S03]  /*0080*/  S2R R0, SR_TID.X ;  /* 0x0000000000007919 */ /* 0x000f660000002100 */
[----:B------:R-:W4:Y:S01]  /*0090*/  S2UR UR6, SR_CgaCtaId ;  /* 0x00000000000679c3 */ /* 0x000f220000008800 */
[----:B------:R-:W5:Y:S07]  /*00a0*/  S2R R9, SR_TID.Y ;  /* 0x0000000000097919 */ /* 0x000f6e0000002200 */
[----:B------:R-:W5:Y:S01]  /*00b0*/  LDC R18, c[0x0][0x39c] ;  /* 0x0000e700ff127b82 */ /* 0x000f620000000800 */
[----:B-1----:R-:W-:-:S06]  /*00c0*/  UIADD3 UR5, UPT, UPT, UR5, -0x1, URZ ;  /* 0xffffffff05057890 */ /* 0x002fcc000fffe0ff */
[C---:B--2---:R-:W-:Y:S01]  /*00d0*/  IMAD R3, R20.reuse, UR5, RZ ;  /* 0x0000000514037c24 */ /* 0x044fe2000f8e02ff */
[----:B------:R-:W-:-:S04]  /*00e0*/  SHF.L.U32 R6, R20, 0x4, RZ ;  /* 0x0000000414067819 */ /* 0x000fc800000006ff */
[----:B------:R-:W-:Y:S02]  /*00f0*/  ISETP.GE.AND P0, PT, R3, RZ, PT ;  /* 0x000000ff0300720c */ /* 0x000fe40003f06270 */
[----:B0-----:R-:W-:Y:S01]  /*0100*/  SHF.L.U32 R4, R4, 0x4, RZ ;  /* 0x0000000404047819 */ /* 0x001fe200000006ff */
[----:B----4-:R-:W-:Y:S01]  /*0110*/  ULEA UR7, UR6, UR4, 0x18 ;  /* 0x0000000406077291 */ /* 0x010fe2000f8ec0ff */
[----:B---3--:R-:W-:Y:S02]  /*0120*/  SHF.L.U32 R5, R5, 0x4, RZ ;  /* 0x0000000405057819 */ /* 0x008fe400000006ff */
[----:B------:R-:W-:Y:S02]  /*0130*/  IADD3 R2, PT, PT, R4, R3, RZ ;  /* 0x0000000304027210 */ /* 0x000fe40007ffe0ff */
[----:B-----5:R-:W-:Y:S02]  /*0140*/  IADD3 R8, PT, PT, R5, R0, RZ ;  /* 0x0000000005087210 */ /* 0x020fe40007ffe0ff */
[----:B------:R-:W-:-:S02]  /*0150*/  SHF.L.U32 R7, R18, 0x4, RZ ;  /* 0x0000000412077819 */ /* 0x000fc400000006ff */
[----:B------:R0:W-:Y:S01]  /*0160*/  STS [UR7+0x810], R2 ;  /* 0x00081002ff007988 */ /* 0x0001e20008000807 */
[----:B------:R-:W-:-:S03]  /*0170*/  IADD3 R10, PT, PT, R4, R9, RZ ;  /* 0x00000009040a7210 */ /* 0x000fc60007ffe0ff */
[----:B------:R0:W-:Y:S01]  /*0180*/  STS.128 [UR7+0x800], R4 ;  /* 0x00080004ff007988 */ /* 0x0001e20008000c07 */
[----:B------:R-:W-:Y:S05]  /*0190*/  @!P0 BRA `(.L_x_33) ;  /* 0x0000000800408947 */ /* 0x000fea0003800000 */
[-C--:B------:R-:W-:Y:S01]  /*01a0*/  IABS R11, R20.reuse ;  /* 0x00000014000b7213 */ /* 0x080fe20000000000 */
[----:B------:R-:W1:Y:S01]  /*01b0*/  LDCU UR5, c[0x0][0x398] ;  /* 0x00007300ff0577ac */ /* 0x000e620008000800 */
[----:B------:R-:W2:Y:S01]  /*01c0*/  LDC R12, c[0x0][0x38c] ;  /* 0x0000e300ff0c7b82 */ /* 0x000ea20000000800 */
[----:B------:R-:W-:Y:S01]  /*01d0*/  IMAD.MOV.U32 R13, RZ, RZ, R4 ;  /* 0x000000ffff0d7224 */ /* 0x000fe200078e0004 */
[----:B0-----:R-:W0:Y:S01]  /*01e0*/  I2F.RP R6, R11 ;  /* 0x0000000b00067306 */ /* 0x001e220000209400 */
[----:B------:R-:W3:Y:S01]  /*01f0*/  LDCU UR10, c[0x0][0x388] ;  /* 0x00007100ff0a77ac */ /* 0x000ee20008000800 */
[----:B------:R-:W-:Y:S01]  /*0200*/  MOV R14, R5 ;  /* 0x00000005000e7202 */ /* 0x000fe20000000f00 */
[C---:B------:R-:W-:Y:S01]  /*0210*/  IMAD R20, R9.reuse, R20, R0 ;  /* 0x0000001409147224 */ /* 0x040fe200078e0200 */
[----:B------:R-:W-:Y:S01]  /*0220*/  LEA R21, R9, UR7, 0x6 ;  /* 0x0000000709157c11 */ /* 0x000fe2000f8e30ff */
[----:B------:R-:W-:Y:S01]  /*0230*/  UIADD3 UR4, UPT, UPT, UR4, 0x400, URZ ;  /* 0x0000040004047890 */ /* 0x000fe2000fffe0ff */
[----:B------:R-:W4:Y:S01]  /*0240*/  LDC.64 R2, c[0x0][0x380] ;  /* 0x0000e000ff027b82 */ /* 0x000f220000000a00 */
[----:B------:R-:W-:Y:S01]  /*0250*/  IADD3 R4, PT, PT, R13, R0, RZ ;  /* 0x000000000d047210 */ /* 0x000fe20007ffe0ff */
[----:B------:R-:W2:Y:S01]  /*0260*/  LDCU UR12, c[0x0][0x398] ;  /* 0x00007300ff0c77ac */ /* 0x000ea20008000800 */
[----:B------:R-:W-:Y:S01]  /*0270*/  LEA R19, R0, R21, 0x2 ;  /* 0x0000001500137211 */ /* 0x000fe200078e10ff */
[----:B------:R-:W-:Y:S01]  /*0280*/  IMAD R21, R9, -0x3c, R21 ;  /* 0xffffffc409157824 */ /* 0x000fe200078e0215 */
[----:B------:R-:W-:Y:S01]  /*0290*/  MOV R15, RZ ;  /* 0x000000ff000f7202 */ /* 0x000fe20000000f00 */
[----:B------:R-:W-:Y:S01]  /*02a0*/  ULEA UR4, UR6, UR4, 0x18 ;  /* 0x0000000406047291 */ /* 0x000fe2000f8ec0ff */
[----:B------:R-:W2:Y:S01]  /*02b0*/  LDCU UR11, c[0x0][0x3a0] ;  /* 0x00007400ff0b77ac */ /* 0x000ea20008000800 */
[----:B0-----:R-:W0:Y:S01]  /*02c0*/  MUFU.RCP R6, R6 ;  /* 0x0000000600067308 */ /* 0x001e220000001000 */
[----:B-1----:R-:W-:-:S02]  /*02d0*/  ISETP.GE.AND P0, PT, R8, UR5, PT ;  /* 0x0000000508007c0c */ /* 0x002fc4000bf06270 */
[----:B---3--:R-:W-:Y:S02]  /*02e0*/  ISETP.GE.AND P1, PT, R4, UR10, PT ;  /* 0x0000000a04007c0c */ /* 0x008fe4000bf26270 */
[----:B------:R-:W-:Y:S02]  /*02f0*/  ISETP.LT.AND P0, PT, R10, UR10, !P0 ;  /* 0x0000000a0a007c0c */ /* 0x000fe4000c701270 */
[----:B0-----:R-:W-:Y:S02]  /*0300*/  IADD3 R16, PT, PT, R6, 0xffffffe, RZ ;  /* 0x0ffffffe06107810 */ /* 0x001fe40007ffe0ff */
[----:B------:R-:W0:Y:S02]  /*0310*/  LDC.64 R6, c[0x0][0x390] ;  /* 0x0000e400ff067b82 */ /* 0x000e240000000a00 */
[----:B------:R1:W3:Y:S02]  /*0320*/  F2I.FTZ.U32.TRUNC.NTZ R17, R16 ;  /* 0x0000001000117305 */ /* 0x0002e4000021f000 */
[----:B-1----:R-:W-:-:S02]  /*0330*/  MOV R16, RZ ;  /* 0x000000ff00107202 */ /* 0x002fc40000000f00 */
[----:B---3--:R-:W-:-:S05]  /*0340*/  IADD3 R22, PT, PT, RZ, -R17, RZ ;  /* 0x80000011ff167210 */ /* 0x008fca0007ffe0ff */
[----:B------:R-:W-:Y:S01]  /*0350*/  IMAD R5, R22, R11, RZ ;  /* 0x0000000b16057224 */ /* 0x000fe200078e02ff */
[----:B------:R-:W-:-:S03]  /*0360*/  LEA R22, R0, UR4, 0x2 ;  /* 0x0000000400167c11 */ /* 0x000fc6000f8e10ff */
[----:B------:R-:W-:-:S04]  /*0370*/  IMAD.HI.U32 R16, R17, R5, R16 ;  /* 0x0000000511107227 */ /* 0x000fc800078e0010 */
[C---:B------:R-:W-:Y:S02]  /*0380*/  IMAD R17, R9.reuse, R18, R0 ;  /* 0x0000001209117224 */ /* 0x040fe400078e0200 */
[----:B--2-4-:R-:W-:-:S07]  /*0390*/  IMAD R18, R9, 0x40, R22 ;  /* 0x0000004009127824 */ /* 0x014fce00078e0216 */
.L_x_41:
[----:B------:R-:W-:Y:S01]  /*03a0*/  IABS R5, R13 ;  /* 0x0000000d00057213 */ /* 0x000fe20000000000 */
[----:B------:R-:W-:Y:S01]  /*03b0*/  BSSY.RECONVERGENT B0, `(.L_x_34) ;  /* 0x0000022000007945 */ /* 0x000fe20003800200 */
[----:B----4-:R-:W-:-:S03]  /*03c0*/  IABS R23, R12 ;  /* 0x0000000c00177213 */ /* 0x010fc60000000000 */
[----:B------:R-:W-:-:S05]  /*03d0*/  IMAD.HI.U32 R4, R16, R5, RZ ;  /* 0x0000000510047227 */ /* 0x000fca00078e00ff */
[----:B------:R-:W-:-:S05]  /*03e0*/  IADD3 R24, PT, PT, -R4, RZ, RZ ;  /* 0x000000ff04187210 */ /* 0x000fca0007ffe1ff */
[----:B------:R-:W-:Y:S01]  /*03f0*/  IMAD R24, R23, R24, R5 ;  /* 0x0000001817187224 */ /* 0x000fe200078e0205 */
[----:B------:R-:W-:-:S04]  /*0400*/  LOP3.LUT R5, R13, R12, RZ, 0x3c, !PT ;  /* 0x0000000c0d057212 */ /* 0x000fc800078e3cff */
[----:B------:R-:W-:Y:S02]  /*0410*/  ISETP.GT.U32.AND P4, PT, R11, R24, PT ;  /* 0x000000180b00720c */ /* 0x000fe40003f84070 */
[----:B------:R-:W-:-:S11]  /*0420*/  ISETP.GE.AND P3, PT, R5, RZ, PT ;  /* 0x000000ff0500720c */ /* 0x000fd60003f66270 */
[----:B------:R-:W-:Y:S01]  /*0430*/  @!P4 IADD3 R24, PT, PT, R24, -R23, RZ ;  /* 0x800000171818c210 */ /* 0x000fe20007ffe0ff */
[----:B------:R-:W-:Y:S01]  /*0440*/  IMAD.MOV.U32 R23, RZ, RZ, RZ ;  /* 0x000000ffff177224 */ /* 0x000fe200078e00ff */
[----:B------:R-:W-:Y:S02]  /*0450*/  @!P4 IADD3 R4, PT, PT, R4, 0x1, RZ ;  /* 0x000000010404c810 */ /* 0x000fe40007ffe0ff */
[----:B------:R-:W-:Y:S02]  /*0460*/  ISETP.GE.U32.AND P2, PT, R24, R11, PT ;  /* 0x0000000b1800720c */ /* 0x000fe40003f46070 */
[----:B------:R-:W-:-:S11]  /*0470*/  ISETP.NE.AND P4, PT, R12, RZ, PT ;  /* 0x000000ff0c00720c */ /* 0x000fd60003f85270 */
[----:B------:R-:W-:-:S04]  /*0480*/  @P2 IADD3 R4, PT, PT, R4, 0x1, RZ ;  /* 0x0000000104042810 */ /* 0x000fc80007ffe0ff */
[----:B------:R-:W-:Y:S02]  /*0490*/  @!P3 IADD3 R4, PT, PT, -R4, RZ, RZ ;  /* 0x000000ff0404b210 */ /* 0x000fe40007ffe1ff */
[----:B------:R-:W-:-:S04]  /*04a0*/  @!P4 LOP3.LUT R4, RZ, R12, RZ, 0x33, !PT ;  /* 0x0000000cff04c212 */ /* 0x000fc800078e33ff */
[----:B------:R-:W-:-:S04]  /*04b0*/  IADD3 R4, PT, PT, R4, R9, RZ ;  /* 0x0000000904047210 */ /* 0x000fc80007ffe0ff */
[----:B------:R-:W-:-:S13]  /*04c0*/  ISETP.GE.AND P2, PT, R4, UR11, PT ;  /* 0x0000000b04007c0c */ /* 0x000fda000bf46270 */
[----:B---3--:R-:W-:Y:S05]  /*04d0*/  @P2 BRA `(.L_x_35) ;  /* 0x0000000000382947 */ /* 0x008fea0003800000 */
[----:B------:R-:W-:Y:S01]  /*04e0*/  BSSY.RECONVERGENT B1, `(.L_x_36) ;  /* 0x0000006000017945 */ /* 0x000fe20003800200 */
[----:B------:R-:W-:-:S03]  /*04f0*/  MOV R4, RZ ;  /* 0x000000ff00047202 */ /* 0x000fc60000000f00 */
[----:B------:R-:W-:Y:S05]  /*0500*/  @P1 BRA `(.L_x_37) ;  /* 0x00000000000c1947 */ /* 0x000fea0003800000 */
[----:B------:R-:W-:-:S05]  /*0510*/  IADD3 R5, PT, PT, R20, R13, RZ ;  /* 0x0000000d14057210 */ /* 0x000fca0007ffe0ff */
[----:B------:R-:W-:-:S06]  /*0520*/  IMAD.WIDE R4, R5, 0x4, R2 ;  /* 0x0000000405047825 */ /* 0x000fcc00078e0202 */
[----:B------:R1:W5:Y:S02]  /*0530*/  LDG.E R4, desc[UR8][R4.64] ;  /* 0x0000000804047981 */ /* 0x000364000c1e1900 */
.L_x_37:
[----:B------:R-:W-:Y:S05]  /*0540*/  BSYNC.RECONVERGENT B1 ;  /* 0x0000000000017941 */ /* 0x000fea0003800200 */
.L_x_36:
[----:B-----5:R2:W-:Y:S01]  /*0550*/  STS [R19], R4 ;  /* 0x0000000413007388 */ /* 0x0205e20000000800 */
[----:B------:R-:W-:-:S13]  /*0560*/  ISETP.GE.AND P2, PT, R8, UR12, PT ;  /* 0x0000000c08007c0c */ /* 0x000fda000bf46270 */
[----:B--2---:R-:W-:Y:S05]  /*0570*/  @P2 BRA `(.L_x_38) ;  /* 0x0000000000142947 */ /* 0x004fea0003800000 */
[----:B-1----:R-:W-:-:S05]  /*0580*/  IADD3 R5, PT, PT, R17, R14, RZ ;  /* 0x0000000e11057210 */ /* 0x002fca0007ffe0ff */
[----:B0-----:R-:W-:-:S05]  /*0590*/  IMAD.WIDE R4, R5, 0x4, R6 ;  /* 0x0000000405047825 */ /* 0x001fca00078e0206 */
[----:B------:R2:W5:Y:S01]  /*05a0*/  LDG.E R23, desc[UR8][R4.64] ;  /* 0x0000000804177981 */ /* 0x000562000c1e1900 */
[----:B------:R-:W-:Y:S05]  /*05b0*/  BRA `(.L_x_38) ;  /* 0x0000000000047947 */ /* 0x000fea0003800000 */
.L_x_35:
[----:B------:R3:W-:Y:S02]  /*05c0*/  STS [R19], RZ ;  /* 0x000000ff13007388 */ /* 0x0007e40000000800 */
.L_x_38:
[----:B------:R-:W-:Y:S05]  /*05d0*/  BSYNC.RECONVERGENT B0 ;  /* 0x0000000000007941 */ /* 0x000fea0003800200 */
.L_x_34:
[----:B-----5:R4:W-:Y:S01]  /*05e0*/  STS [R18], R23 ;  /* 0x0000001712007388 */ /* 0x0209e20000000800 */
[----:B------:R-:W-:Y:S01]  /*05f0*/  BSSY.RECONVERGENT B0, `(.L_x_39) ;  /* 0x0000043000007945 */ /* 0x000fe20003800200 */
[----:B------:R-:W-:Y:S06]  /*0600*/  BAR.SYNC.DEFER_BLOCKING 0x0 ;  /* 0x0000000000007b1d */ /* 0x000fec0000010000 */
[----:B------:R-:W-:Y:S05]  /*0610*/  @!P0 BRA `(.L_x_40) ;  /* 0x0000000400008947 */ /* 0x000fea0003800000 */
[----:B-12---:R-:W-:Y:S04]  /*0620*/  LDS R5, [R21] ;  /* 0x0000000015057984 */ /* 0x006fe80000000800 */
[----:B------:R-:W1:Y:S04]  /*0630*/  LDS R24, [R22] ;  /* 0x0000000016187984 */ /* 0x000e680000000800 */
[----:B------:R-:W-:Y:S04]  /*0640*/  LDS R4, [R21+0x40] ;  /* 0x0000400015047984 */ /* 0x000fe80000000800 */
[----:B----4-:R-:W-:Y:S04]  /*0650*/  LDS R23, [R21+0x80] ;  /* 0x0000800015177984 */ /* 0x010fe80000000800 */
[----:B------:R-:W-:Y:S04]  /*0660*/  LDS R25, [R21+0xc0] ;  /* 0x0000c00015197984 */ /* 0x000fe80000000800 */
[----:B------:R-:W2:Y:S01]  /*0670*/  LDS R26, [R22+0xc0] ;  /* 0x0000c000161a7984 */ /* 0x000ea20000000800 */
[----:B-1----:R-:W-:-:S03]  /*0680*/  FADD R24, R5, -R24 ;  /* 0x8000001805187221 */ /* 0x002fc60000000000 */
[----:B------:R-:W1:Y:S01]  /*0690*/  LDS R5, [R22+0x40] ;  /* 0x0000400016057984 */ /* 0x000e620000000800 */
[----:B------:R-:W-:-:S03]  /*06a0*/  FFMA R15, R24, R24, R15 ;  /* 0x00000018180f7223 */ /* 0x000fc6000000000f */
[----:B------:R-:W4:Y:S01]  /*06b0*/  LDS R24, [R22+0x80] ;  /* 0x0000800016187984 */ /* 0x000f220000000800 */
[----:B--2---:R-:W-:-:S03]  /*06c0*/  FADD R26, R25, -R26 ;  /* 0x8000001a191a7221 */ /* 0x004fc60000000000 */
[----:B------:R-:W-:Y:S01]  /*06d0*/  LDS R25, [R21+0x180] ;  /* 0x0001800015197984 */ /* 0x000fe20000000800 */
[----:B-1----:R-:W-:-:S03]  /*06e0*/  FADD R4, R4, -R5 ;  /* 0x8000000504047221 */ /* 0x002fc60000000000 */
[----:B------:R-:W-:Y:S01]  /*06f0*/  LDS R5, [R22+0x100] ;  /* 0x0001000016057984 */ /* 0x000fe20000000800 */
[----:B----4-:R-:W-:Y:S01]  /*0700*/  FADD R24, R23, -R24 ;  /* 0x8000001817187221 */ /* 0x010fe20000000000 */
[----:B------:R-:W-:Y:S02]  /*0710*/  FFMA R15, R4, R4, R15 ;  /* 0x00000004040f7223 */ /* 0x000fe4000000000f */
[----:B------:R-:W-:Y:S02]  /*0720*/  LDS R23, [R21+0x140] ;  /* 0x0001400015177984 */ /* 0x000fe40000000800 */
[----:B------:R-:W-:Y:S02]  /*0730*/  FFMA R15, R24, R24, R15 ;  /* 0x00000018180f7223 */ /* 0x000fe4000000000f */
[----:B------:R-:W1:Y:S02]  /*0740*/  LDS R4, [R21+0x100] ;  /* 0x0001000015047984 */ /* 0x000e640000000800 */
[----:B------:R-:W-:-:S02]  /*0750*/  FFMA R15, R26, R26, R15 ;  /* 0x0000001a1a0f7223 */ /* 0x000fc4000000000f */
[----:B------:R-:W2:Y:S04]  /*0760*/  LDS R24, [R22+0x140] ;  /* 0x0001400016187984 */ /* 0x000ea80000000800 */
[----:B------:R-:W4:Y:S01]  /*0770*/  LDS R26, [R22+0x180] ;  /* 0x00018000161a7984 */ /* 0x000f220000000800 */
[----:B-1----:R-:W-:-:S03]  /*0780*/  FADD R4, R4, -R5 ;  /* 0x8000000504047221 */ /* 0x002fc60000000000 */
[----:B------:R-:W-:Y:S01]  /*0790*/  LDS R5, [R22+0x1c0] ;  /* 0x0001c00016057984 */ /* 0x000fe20000000800 */
[----:B--2---:R-:W-:Y:S01]  /*07a0*/  FADD R24, R23, -R24 ;  /* 0x8000001817187221 */ /* 0x004fe20000000000 */
[----:B------:R-:W-:Y:S02]  /*07b0*/  FFMA R15, R4, R4, R15 ;  /* 0x00000004040f7223 */ /* 0x000fe4000000000f */
[----:B------:R-:W-:Y:S01]  /*07c0*/  LDS R23, [R21+0x200] ;  /* 0x0002000015177984 */ /* 0x000fe20000000800 */
[----:B----4-:R-:W-:Y:S01]  /*07d0*/  FADD R26, R25, -R26 ;  /* 0x8000001a191a7221 */ /* 0x010fe20000000000 */
[----:B------:R-:W-:Y:S02]  /*07e0*/  FFMA R15, R24, R24, R15 ;  /* 0x00000018180f7223 */ /* 0x000fe4000000000f */
[----:B------:R-:W1:Y:S02]  /*07f0*/  LDS R4, [R21+0x1c0] ;  /* 0x0001c00015047984 */ /* 0x000e640000000800 */
[----:B------:R-:W-:-:S02]  /*0800*/  FFMA R15, R26, R26, R15 ;  /* 0x0000001a1a0f7223 */ /* 0x000fc4000000000f */
[----:B------:R-:W2:Y:S04]  /*0810*/  LDS R24, [R22+0x200] ;  /* 0x0002000016187984 */ /* 0x000ea80000000800 */
[----:B------:R-:W-:Y:S04]  /*0820*/  LDS R25, [R21+0x240] ;  /* 0x0002400015197984 */ /* 0x000fe80000000800 */
[----:B------:R-:W4:Y:S01]  /*0830*/  LDS R26, [R22+0x240] ;  /* 0x00024000161a7984 */ /* 0x000f220000000800 */
[----:B-1----:R-:W-:-:S03]  /*0840*/  FADD R4, R4, -R5 ;  /* 0x8000000504047221 */ /* 0x002fc60000000000 */
[----:B------:R-:W-:Y:S01]  /*0850*/  LDS R5, [R22+0x280] ;  /* 0x0002800016057984 */ /* 0x000fe20000000800 */
[----:B--2---:R-:W-:Y:S01]  /*0860*/  FADD R24, R23, -R24 ;  /* 0x8000001817187221 */ /* 0x004fe20000000000 */
[----:B------:R-:W-:Y:S02]  /*0870*/  FFMA R15, R4, R4, R15 ;  /* 0x00000004040f7223 */ /* 0x000fe4000000000f */
[----:B------:R-:W-:Y:S02]  /*0880*/  LDS R23, [R21+0x2c0] ;  /* 0x0002c00015177984 */ /* 0x000fe40000000800 */
[----:B------:R-:W-:Y:S02]  /*0890*/  FFMA R15, R24, R24, R15 ;  /* 0x00000018180f7223 */ /* 0x000fe4000000000f */
[----:B------:R-:W1:Y:S01]  /*08a0*/  LDS R4, [R21+0x280] ;  /* 0x0002800015047984 */ /* 0x000e620000000800 */
[----:B----4-:R-:W-:-:S03]  /*08b0*/  FADD R26, R25, -R26 ;  /* 0x8000001a191a7221 */ /* 0x010fc60000000000 */
[----:B------:R-:W2:Y:S01]  /*08c0*/  LDS R24, [R22+0x2c0] ;  /* 0x0002c00016187984 */ /* 0x000ea20000000800 */
[----:B------:R-:W-:-:S03]  /*08d0*/  FFMA R15, R26, R26, R15 ;  /* 0x0000001a1a0f7223 */ /* 0x000fc6000000000f */
        /* <DEDUP_REMOVED lines=14> */
[----:B-1----:R-:W-:-:S04]  /*09c0*/  FADD R4, R4, -R5 ;  /* 0x8000000504047221 */ /* 0x002fc80000000000 */
[----:B------:R-:W-:Y:S01]  /*09d0*/  FFMA R15, R4, R4, R15 ;  /* 0x00000004040f7223 */ /* 0x000fe2000000000f */
[----:B--2---:R-:W-:-:S04]  /*09e0*/  FADD R24, R23, -R24 ;  /* 0x8000001817187221 */ /* 0x004fc80000000000 */
[----:B------:R-:W-:Y:S01]  /*09f0*/  FFMA R15, R24, R24, R15 ;  /* 0x00000018180f7223 */ /* 0x000fe2000000000f */
[----:B----4-:R-:W-:-:S04]  /*0a00*/  FADD R26, R25, -R26 ;  /* 0x8000001a191a7221 */ /* 0x010fc80000000000 */
[----:B------:R-:W-:-:S07]  /*0a10*/  FFMA R15, R26, R26, R15 ;  /* 0x0000001a1a0f7223 */ /* 0x000fce000000000f */
.L_x_40:
[----:B------:R-:W-:Y:S05]  /*0a20*/  BSYNC.RECONVERGENT B0 ;  /* 0x0000000000007941 */ /* 0x000fea0003800200 */
.L_x_39:
[----:B------:R-:W-:Y:S06]  /*0a30*/  BAR.SYNC.DEFER_BLOCKING 0x0 ;  /* 0x0000000000007b1d */ /* 0x000fec0000010000 */
[----:B-12---:R-:W1:Y:S04]  /*0a40*/  LDS.64 R4, [UR7+0x808] ;  /* 0x00080807ff047984 */ /* 0x006e680008000a00 */
[----:B------:R-:W2:Y:S01]  /*0a50*/  LDS R24, [UR7+0x810] ;  /* 0x00081007ff187984 */ /* 0x000ea20008000800 */
[----:B-1----:R-:W-:-:S02]  /*0a60*/  IADD3 R13, PT, PT, R4, R13, RZ ;  /* 0x0000000d040d7210 */ /* 0x002fc40007ffe0ff */
[----:B------:R-:W-:Y:S02]  /*0a70*/  IADD3 R14, PT, PT, R14, R5, RZ ;  /* 0x000000050e0e7210 */ /* 0x000fe40007ffe0ff */
[----:B--2---:R-:W-:-:S13]  /*0a80*/  ISETP.GT.AND P2, PT, R13, R24, PT ;  /* 0x000000180d00720c */ /* 0x004fda0003f44270 */
[----:B------:R-:W-:Y:S05]  /*0a90*/  @!P2 BRA `(.L_x_41) ;  /* 0xfffffff80040a947 */ /* 0x000fea000383ffff */
.L_x_33:
[----:B------:R-:W1:Y:S01]  /*0aa0*/  LDCU UR4, c[0x0][0x398] ;  /* 0x00007300ff0477ac */ /* 0x000e620008000800 */
[----:B------:R-:W2:Y:S01]  /*0ab0*/  LDCU UR5, c[0x0][0x388] ;  /* 0x00007100ff0577ac */ /* 0x000ea20008000800 */
[----:B-1----:R-:W-:-:S04]  /*0ac0*/  ISETP.GE.AND P0, PT, R8, UR4, PT ;  /* 0x0000000408007c0c */ /* 0x002fc8000bf06270 */
[----:B--2---:R-:W-:-:S13]  /*0ad0*/  ISETP.GE.OR P0, PT, R10, UR5, P0 ;  /* 0x000000050a007c0c */ /* 0x004fda0008706670 */
[----:B------:R-:W-:Y:S05]  /*0ae0*/  @P0 EXIT ;  /* 0x000000000000094d */ /* 0x000fea0003800000 */
[----:B------:R-:W1:Y:S01]  /*0af0*/  S2UR UR5, SR_CgaCtaId ;  /* 0x00000000000579c3 */ /* 0x000e620000008800 */
[----:B------:R-:W-:-:S07]  /*0b00*/  UMOV UR4, 0x400 ;  /* 0x0000040000047882 */ /* 0x000fce0000000000 */
[----:B0-----:R-:W0:Y:S01]  /*0b10*/  LDC.64 R2, c[0x0][0x3a8] ;  /* 0x0000ea00ff027b82 */ /* 0x001e220000000a00 */
[----:B-1----:R-:W-:-:S09]  /*0b20*/  ULEA UR4, UR5, UR4, 0x18 ;  /* 0x0000000405047291 */ /* 0x002fd2000f8ec0ff */
[----:B------:R-:W1:Y:S02]  /*0b30*/  LDS.64 R4, [UR4+0x800] ;  /* 0x00080004ff047984 */ /* 0x000e640008000a00 */
[----:B------:R-:W2:Y:S01]  /*0b40*/  LDCU UR4, c[0x0][0x39c] ;  /* 0x00007380ff0477ac */ /* 0x000ea20008000800 */
[----:B-1----:R-:W-:Y:S02]  /*0b50*/  IADD3 R9, PT, PT, R9, R4, RZ ;  /* 0x0000000409097210 */ /* 0x002fe40007ffe0ff */
[----:B------:R-:W-:-:S05]  /*0b60*/  IADD3 R0, PT, PT, R0, R5, RZ ;  /* 0x0000000500007210 */ /* 0x000fca0007ffe0ff */
[----:B--2---:R-:W-:-:S04]  /*0b70*/  IMAD R9, R9, UR4, R0 ;  /* 0x0000000409097c24 */ /* 0x004fc8000f8e0200 */
[----:B0-----:R-:W-:-:S05]  /*0b80*/  IMAD.WIDE R2, R9, 0x4, R2 ;  /* 0x0000000409027825 */ /* 0x001fca00078e0202 */
[----:B------:R-:W-:Y:S01]  /*0b90*/  STG.E desc[UR8][R2.64], R15 ;  /* 0x0000000f02007986 */ /* 0x000fe2000c101908 */
[----:B------:R-:W-:Y:S05]  /*0ba0*/  EXIT ;  /* 0x000000000000794d */ /* 0x000fea0003800000 */
.L_x_42:
        /* <DEDUP_REMOVED lines=13> */
.L_x_48:


//--------------------- .nv.shared.reserved.0     --------------------------
	.section	.nv.shared.reserved.0,"aw",@nobits
	.weak		__nv_reservedSMEM_offset_0_alias
	.size		__nv_reservedSMEM_offset_0_alias, 0, 64
	.other		__nv_reservedSMEM_offset_0_alias,@"STO_CUDA_RESERVED_SHARED STV_DEFAULT"
__nv_reservedSMEM_offset_0_alias:
	.zero		0
	.zero		64


//--------------------- .nv.shared._Z15computeDistancePfiiS_iiiS_ --------------------------
	.section	.nv.shared._Z15computeDistancePfiiS_iiiS_,"aw",@nobits
	.sectionflags	@""
	.align	4
.nv.shared._Z15computeDistancePfiiS_iiiS_:
	.zero		3092


//--------------------- .nv.constant0._Z4meanPfiiS_i --------------------------
	.section	.nv.constant0._Z4meanPfiiS_i,"a",@progbits
	.sectionflags	@""
	.align	4
.nv.constant0._Z4meanPfiiS_i:
	.zero		924


//--------------------- .nv.constant0._Z12parallelSqrtPfiii --------------------------
	.section	.nv.constant0._Z12parallelSqrtPfiii,"a",@progbits
	.sectionflags	@""
	.align	4
.nv.constant0._Z12parallelSqrtPfiii:
	.zero		916


//--------------------- .nv.constant0._Z4sortPfPiiiiii --------------------------
	.section	.nv.constant0._Z4sortPfPiiiiii,"a",@progbits
	.sectionflags	@""
	.align	4
.nv.constant0._Z4sortPfPiiiiii:
	.zero		932


//--------------------- .nv.constant0._Z15computeDistancePfiiS_iiiS_ --------------------------
	.section	.nv.constant0._Z15computeDistancePfiiS_iiiS_,"a",@progbits
	.sectionflags	@""
	.align	4
.nv.constant0._Z15computeDistancePfiiS_iiiS_:
	.zero		944


//--------------------- SYMBOLS --------------------------

	.type		.nv.reservedSmem.offset0,@object
	.size		.nv.reservedSmem.offset0,0x4
	.type		.nv.reservedSmem.cap,@object
	.size		.nv.reservedSmem.cap,0x4
